def matmul_kernel(
    a_ptr,
    b_ptr,
    c_ptr,
    M,
    N,
    K,
    stride_am,
    stride_ak,
    stride_bk,
    stride_bn,
    stride_cm,
    stride_cn,
    BLOCK_M: tl.constexpr,
    BLOCK_N: tl.constexpr,
    BLOCK_K: tl.constexpr,
    GROUP_M: tl.constexpr,
):
    pid = tl.program_id(axis=0)
    num_pid_m = tl.cdiv(M, BLOCK_M)
    num_pid_n = tl.cdiv(N, BLOCK_N)
    num_pid_in_group = GROUP_M * num_pid_n
    group_id = pid // num_pid_in_group
    first_pid_m = group_id * GROUP_M
    group_size_m = min(num_pid_m - first_pid_m, GROUP_M)
    pid_m = first_pid_m + ((pid % num_pid_in_group) % group_size_m)
    pid_n = (pid % num_pid_in_group) // group_size_m

    offs_am = (pid_m * BLOCK_M + tl.arange(0, BLOCK_M)) % M
    offs_bn = (pid_n * BLOCK_N + tl.arange(0, BLOCK_N)) % N
    offs_k = tl.arange(0, BLOCK_K)
    a_ptrs = a_ptr + offs_am[:, None] * stride_am + offs_k[None, :] * stride_ak
    b_ptrs = b_ptr + offs_k[:, None] * stride_bk + offs_bn[None, :] * stride_bn

    acc = tl.zeros((BLOCK_M, BLOCK_N), dtype=tl.float32)
    for kk in range(0, tl.cdiv(K, BLOCK_K)):
        a = tl.load(a_ptrs, mask=offs_k[None, :] < K - kk * BLOCK_K, other=0.0)
        b = tl.load(b_ptrs, mask=offs_k[:, None] < K - kk * BLOCK_K, other=0.0)
        acc = tl.dot(a, b, acc)
        a_ptrs += BLOCK_K * stride_ak
        b_ptrs += BLOCK_K * stride_bk

    c = acc.to(c_ptr.dtype.element_ty)
    offs_cm = pid_m * BLOCK_M + tl.arange(0, BLOCK_M)
    offs_cn = pid_n * BLOCK_N + tl.arange(0, BLOCK_N)
    c_ptrs = c_ptr + offs_cm[:, None] * stride_cm + offs_cn[None, :] * stride_cn
    mask = (offs_cm[:, None] < M) & (offs_cn[None, :] < N)
    tl.store(c_ptrs, c, mask=mask)

# config = {"BLOCK_K": 64, "BLOCK_M": 32, "BLOCK_N": 64, "GROUP_M": 8, "arch": "sm_100", "dtype": "bf16", "num_ctas": 1, "num_stages": 2, "num_warps": 8}
# arch = sm_100


// ===== COMPILED SASS (sm_100a) =====

	.target	sm_100a

	.elftype	@"ET_EXEC"


//--------------------- .note.nv.tkinfo           --------------------------
	.section	.note.nv.tkinfo,"",@"SHT_NOTE"
	.sectionflags	@"SHF_NOTE_NV_TKINFO"
	.tkinfo
        /*0018*/ 	.word	0x00000081
        /*0030*/ 	.string	""
        /*0030*/ 	.string	"ptxas-blackwell"
        /*0030*/ 	.string	"Cuda compilation tools, release 12.9, V12.9.86"
        /*0030*/ 	.string	"Build cuda_12.9.r12.9/compiler.36037853_0"
        /*0030*/ 	.string	"-v  -suppress-debug-info  -lineinfo  -arch sm_100a "



//--------------------- .note.nv.cuver            --------------------------
	.section	.note.nv.cuver,"",@"SHT_NOTE"
	.sectionflags	@"SHF_NOTE_NV_CUVER"
        /*0018*/ 	.short	0x0001
        /*001a*/ 	.short	0x0064
        /*001c*/ 	.short	0x0001
        /*001e*/ 	.short	0x0000
        /*0020*/ 	.short	0x0001
        /*0022*/ 	.short	0x0000


//--------------------- .nv.info                  --------------------------
	.section	.nv.info,"",@"SHT_CUDA_INFO"
	.align	4


	//----- nvinfo : EIATTR_REGCOUNT
	.align		4
        /*0000*/ 	.byte	0x04, 0x2f
        /*0002*/ 	.short	(.L_1 - .L_0)
	.align		4
.L_0:
        /*0004*/ 	.word	index@(matmul_kernel)
        /*0008*/ 	.word	0x00000064


	//----- nvinfo : EIATTR_FRAME_SIZE
	.align		4
.L_1:
        /*000c*/ 	.byte	0x04, 0x11
        /*000e*/ 	.short	(.L_3 - .L_2)
	.align		4
.L_2:
        /*0010*/ 	.word	index@(matmul_kernel)
        /*0014*/ 	.word	0x00000000


	//----- nvinfo : EIATTR_MIN_STACK_SIZE
	.align		4
.L_3:
        /*0018*/ 	.byte	0x04, 0x12
        /*001a*/ 	.short	(.L_5 - .L_4)
	.align		4
.L_4:
        /*001c*/ 	.word	index@(matmul_kernel)
        /*0020*/ 	.word	0x00000000
.L_5:


//--------------------- .nv.info.matmul_kernel    --------------------------
	.section	.nv.info.matmul_kernel,"",@"SHT_CUDA_INFO"
	.sectionflags	@""
	.align	4


	//----- nvinfo : EIATTR_CUDA_API_VERSION
	.align		4
        /*0000*/ 	.byte	0x04, 0x37
        /*0002*/ 	.short	(.L_7 - .L_6)
.L_6:
        /*0004*/ 	.word	0x00000081


	//----- nvinfo : EIATTR_KPARAM_INFO
	.align		4
.L_7:
        /*0008*/ 	.byte	0x04, 0x17
        /*000a*/ 	.short	(.L_9 - .L_8)
.L_8:
        /*000c*/ 	.word	0x00000000
        /*0010*/ 	.short	0x000d
        /*0012*/ 	.short	0x0048
        /*0014*/ 	.byte	0x00, 0xf4, 0x21, 0x00


	//----- nvinfo : EIATTR_KPARAM_INFO
	.align		4
.L_9:
        /*0018*/ 	.byte	0x04, 0x17
        /*001a*/ 	.short	(.L_11 - .L_10)
.L_10:
        /*001c*/ 	.word	0x00000000
        /*0020*/ 	.short	0x000c
        /*0022*/ 	.short	0x0040
        /*0024*/ 	.byte	0x00, 0xf4, 0x21, 0x00


	//----- nvinfo : EIATTR_KPARAM_INFO
	.align		4
.L_11:
        /*0028*/ 	.byte	0x04, 0x17
        /*002a*/ 	.short	(.L_13 - .L_12)
.L_12:
        /*002c*/ 	.word	0x00000000
        /*0030*/ 	.short	0x000b
        /*0032*/ 	.short	0x0038
        /*0034*/ 	.byte	0x00, 0xf0, 0x11, 0x00


	//----- nvinfo : EIATTR_KPARAM_INFO
	.align		4
.L_13:
        /*0038*/ 	.byte	0x04, 0x17
        /*003a*/ 	.short	(.L_15 - .L_14)
.L_14:
        /*003c*/ 	.word	0x00000000
        /*0040*/ 	.short	0x000a
        /*0042*/ 	.short	0x0034
        /*0044*/ 	.byte	0x00, 0xf0, 0x11, 0x00


	//----- nvinfo : EIATTR_KPARAM_INFO
	.align		4
.L_15:
        /*0048*/ 	.byte	0x04, 0x17
        /*004a*/ 	.short	(.L_17 - .L_16)
.L_16:
        /*004c*/ 	.word	0x00000000
        /*0050*/ 	.short	0x0009
        /*0052*/ 	.short	0x0030
        /*0054*/ 	.byte	0x00, 0xf0, 0x11, 0x00


	//----- nvinfo : EIATTR_KPARAM_INFO
	.align		4
.L_17:
        /*0058*/ 	.byte	0x04, 0x17
        /*005a*/ 	.short	(.L_19 - .L_18)
.L_18:
        /*005c*/ 	.word	0x00000000
        /*0060*/ 	.short	0x0008
        /*0062*/ 	.short	0x002c
        /*0064*/ 	.byte	0x00, 0xf0, 0x11, 0x00


	//----- nvinfo : EIATTR_KPARAM_INFO
	.align		4
.L_19:
        /*0068*/ 	.byte	0x04, 0x17
        /*006a*/ 	.short	(.L_21 - .L_20)
.L_20:
        /*006c*/ 	.word	0x00000000
        /*0070*/ 	.short	0x0007
        /*0072*/ 	.short	0x0028
        /*0074*/ 	.byte	0x00, 0xf0, 0x11, 0x00


	//----- nvinfo : EIATTR_KPARAM_INFO
	.align		4
.L_21:
        /*0078*/ 	.byte	0x04, 0x17
        /*007a*/ 	.short	(.L_23 - .L_22)
.L_22:
        /*007c*/ 	.word	0x00000000
        /*0080*/ 	.short	0x0006
        /*0082*/ 	.short	0x0024
        /*0084*/ 	.byte	0x00, 0xf0, 0x11, 0x00


	//----- nvinfo : EIATTR_KPARAM_INFO
	.align		4
.L_23:
        /*0088*/ 	.byte	0x04, 0x17
        /*008a*/ 	.short	(.L_25 - .L_24)
.L_24:
        /*008c*/ 	.word	0x00000000
        /*0090*/ 	.short	0x0005
        /*0092*/ 	.short	0x0020
        /*0094*/ 	.byte	0x00, 0xf0, 0x11, 0x00


	//----- nvinfo : EIATTR_KPARAM_INFO
	.align		4
.L_25:
        /*0098*/ 	.byte	0x04, 0x17
        /*009a*/ 	.short	(.L_27 - .L_26)
.L_26:
        /*009c*/ 	.word	0x00000000
        /*00a0*/ 	.short	0x0004
        /*00a2*/ 	.short	0x001c
        /*00a4*/ 	.byte	0x00, 0xf0, 0x11, 0x00


	//----- nvinfo : EIATTR_KPARAM_INFO
	.align		4
.L_27:
        /*00a8*/ 	.byte	0x04, 0x17
        /*00aa*/ 	.short	(.L_29 - .L_28)
.L_28:
        /*00ac*/ 	.word	0x00000000
        /*00b0*/ 	.short	0x0003
        /*00b2*/ 	.short	0x0018
        /*00b4*/ 	.byte	0x00, 0xf0, 0x11, 0x00


	//----- nvinfo : EIATTR_KPARAM_INFO
	.align		4
.L_29:
        /*00b8*/ 	.byte	0x04, 0x17
        /*00ba*/ 	.short	(.L_31 - .L_30)
.L_30:
        /*00bc*/ 	.word	0x00000000
        /*00c0*/ 	.short	0x0002
        /*00c2*/ 	.short	0x0010
        /*00c4*/ 	.byte	0x00, 0xf4, 0x21, 0x00


	//----- nvinfo : EIATTR_KPARAM_INFO
	.align		4
.L_31:
        /*00c8*/ 	.byte	0x04, 0x17
        /*00ca*/ 	.short	(.L_33 - .L_32)
.L_32:
        /*00cc*/ 	.word	0x00000000
        /*00d0*/ 	.short	0x0001
        /*00d2*/ 	.short	0x0008
        /*00d4*/ 	.byte	0x00, 0xf4, 0x21, 0x00


	//----- nvinfo : EIATTR_KPARAM_INFO
	.align		4
.L_33:
        /*00d8*/ 	.byte	0x04, 0x17
        /*00da*/ 	.short	(.L_35 - .L_34)
.L_34:
        /*00dc*/ 	.word	0x00000000
        /*00e0*/ 	.short	0x0000
        /*00e2*/ 	.short	0x0000
        /*00e4*/ 	.byte	0x00, 0xf4, 0x21, 0x00


	//----- nvinfo : EIATTR_SPARSE_MMA_MASK
	.align		4
.L_35:
        /*00e8*/ 	.byte	0x03, 0x50
        /*00ea*/ 	.short	0x0000


	//----- nvinfo : EIATTR_MAXREG_COUNT
	.align		4
        /*00ec*/ 	.byte	0x03, 0x1b
        /*00ee*/ 	.short	0x00ff


	//----- nvinfo : EIATTR_NUM_BARRIERS
	.align		4
        /*00f0*/ 	.byte	0x02, 0x4c
        /*00f2*/ 	.byte	0x01
	.zero		1


	//----- nvinfo : EIATTR_VRC_CTA_INIT_COUNT
	.align		4
        /*00f4*/ 	.byte	0x02, 0x4a
	.zero		1
	.zero		1


	//----- nvinfo : EIATTR_EXIT_INSTR_OFFSETS
	.align		4
        /*00f8*/ 	.byte	0x04, 0x1c
        /*00fa*/ 	.short	(.L_37 - .L_36)


	//   ....[0]....
.L_36:
        /*00fc*/ 	.word	0x000029f0


	//   ....[1]....
        /*0100*/ 	.word	0x00002a20


	//----- nvinfo : EIATTR_REQNTID
	.align		4
.L_37:
        /*0104*/ 	.byte	0x04, 0x10
        /*0106*/ 	.short	(.L_39 - .L_38)
.L_38:
        /*0108*/ 	.word	0x00000100
        /*010c*/ 	.word	0x00000001
        /*0110*/ 	.word	0x00000001


	//----- nvinfo : EIATTR_CBANK_PARAM_SIZE
	.align		4
.L_39:
        /*0114*/ 	.byte	0x03, 0x19
        /*0116*/ 	.short	0x0050


	//----- nvinfo : EIATTR_PARAM_CBANK
	.align		4
        /*0118*/ 	.byte	0x04, 0x0a
        /*011a*/ 	.short	(.L_41 - .L_40)
	.align		4
.L_40:
        /*011c*/ 	.word	index@(.nv.constant0.matmul_kernel)
        /*0120*/ 	.short	0x0380
        /*0122*/ 	.short	0x0050


	//----- nvinfo : EIATTR_SW_WAR
	.align		4
.L_41:
        /*0124*/ 	.byte	0x04, 0x36
        /*0126*/ 	.short	(.L_43 - .L_42)
.L_42:
        /*0128*/ 	.word	0x00000008
.L_43:


//--------------------- .nv.compat                --------------------------
	.section	.nv.compat,"",@"SHT_CUDA_COMPAT_INFO"
	.align	4
        /*0000*/ 	.byte	0x02, 0x02, 0x01, 0x00, 0x02, 0x05, 0x05, 0x00, 0x02, 0x03, 0x00, 0x00, 0x02, 0x06, 0x01, 0x00


//--------------------- .nv.callgraph             --------------------------
	.section	.nv.callgraph,"",@"SHT_CUDA_CALLGRAPH"
	.align	4
	.sectionentsize	8
	.align		4
        /*0000*/ 	.word	0x00000000
	.align		4
        /*0004*/ 	.word	0xffffffff
	.align		4
        /*0008*/ 	.word	0x00000000
	.align		4
        /*000c*/ 	.word	0xfffffffe
	.align		4
        /*0010*/ 	.word	0x00000000
	.align		4
        /*0014*/ 	.word	0xfffffffd
	.align		4
        /*0018*/ 	.word	0x00000000
	.align		4
        /*001c*/ 	.word	0xfffffffc


//--------------------- .text.matmul_kernel       --------------------------
	.section	.text.matmul_kernel,"ax",@progbits
	.align	128
        .global         matmul_kernel
        .type           matmul_kernel,@function
        .size           matmul_kernel,(.L_x_3 - matmul_kernel)
        .other          matmul_kernel,@"STO_CUDA_ENTRY STV_DEFAULT"
matmul_kernel:
.text.matmul_kernel:
[----:B------:R-:W0:Y:S08]  /*0000*/  LDC R1, c[0x0][0x37c] ;  /* 0x0000df00ff017b82 */ /* 0x000e300000000800 */
[----:B------:R-:W1:Y:S01]  /*0010*/  LDC.64 R12, c[0x0][0x398] ;  /* 0x0000e600ff0c7b82 */ /* 0x000e620000000a00 */
[----:B------:R-:W2:Y:S01]  /*0020*/  S2R R5, SR_CTAID.X ;  /* 0x0000000000057919 */ /* 0x000ea20000002500 */
[----:B------:R-:W-:Y:S01]  /*0030*/  UMOV UR4, 0x400 ;  /* 0x0000040000047882 */ /* 0x000fe20000000000 */
[----:B------:R-:W3:Y:S05]  /*0040*/  LDCU.64 UR8, c[0x0][0x358] ;  /* 0x00006b00ff0877ac */ /* 0x000eea0008000a00 */
[----:B------:R-:W4:Y:S08]  /*0050*/  LDC R74, c[0x0][0x3a0] ;  /* 0x0000e800ff4a7b82 */ /* 0x000f300000000800 */
[----:B------:R-:W5:Y:S01]  /*0060*/  S2UR UR5, SR_CgaCtaId ;  /* 0x00000000000579c3 */ /* 0x000f620000008800 */
[----:B-1----:R-:W-:-:S05]  /*0070*/  VIADD R0, R13, 0x3f ;  /* 0x0000003f0d007836 */ /* 0x002fca0000000000 */
[----:B------:R-:W-:Y:S01]  /*0080*/  SHF.R.S32.HI R3, RZ, 0x1f, R0 ;  /* 0x0000001fff037819 */ /* 0x000fe20000011400 */
[----:B----4-:R-:W-:-:S03]  /*0090*/  VIADD R74, R74, 0x3f ;  /* 0x0000003f4a4a7836 */ /* 0x010fc60000000000 */
[----:B------:R-:W-:Y:S02]  /*00a0*/  LEA.HI R3, R3, R0, RZ, 0x6 ;  /* 0x0000000003037211 */ /* 0x000fe400078f30ff */
[----:B--2---:R-:W-:Y:S02]  /*00b0*/  IABS R8, R5 ;  /* 0x0000000500087213 */ /* 0x004fe40000000000 */
[----:B------:R-:W-:Y:S01]  /*00c0*/  SHF.R.S32.HI R3, RZ, 0x6, R3 ;  /* 0x00000006ff037819 */ /* 0x000fe20000011403 */
[----:B-----5:R-:W-:-:S04]  /*00d0*/  ULEA UR4, UR5, UR4, 0x18 ;  /* 0x0000000405047291 */ /* 0x020fc8000f8ec0ff */
[----:B------:R-:W-:-:S05]  /*00e0*/  IMAD.SHL.U32 R4, R3, 0x8, RZ ;  /* 0x0000000803047824 */ /* 0x000fca00078e00ff */
[-C--:B------:R-:W-:Y:S02]  /*00f0*/  IABS R7, R4.reuse ;  /* 0x0000000400077213 */ /* 0x080fe40000000000 */
[----:B------:R-:W-:Y:S02]  /*0100*/  IABS R10, R4 ;  /* 0x00000004000a7213 */ /* 0x000fe40000000000 */
[----:B------:R-:W1:Y:S08]  /*0110*/  I2F.RP R0, R7 ;  /* 0x0000000700007306 */ /* 0x000e700000209400 */
[----:B-1----:R-:W1:Y:S02]  /*0120*/  MUFU.RCP R0, R0 ;  /* 0x0000000000007308 */ /* 0x002e640000001000 */
[----:B-1----:R-:W-:-:S02]  /*0130*/  VIADD R2, R0, 0xffffffe ;  /* 0x0ffffffe00027836 */ /* 0x002fc40000000000 */
[----:B------:R-:W-:-:S04]  /*0140*/  IMAD.MOV R0, RZ, RZ, -R10 ;  /* 0x000000ffff007224 */ /* 0x000fc800078e0a0a */
[----:B------:R1:W2:Y:S02]  /*0150*/  F2I.FTZ.U32.TRUNC.NTZ R3, R2 ;  /* 0x0000000200037305 */ /* 0x0002a4000021f000 */
[----:B-1----:R-:W-:Y:S02]  /*0160*/  IMAD.MOV.U32 R2, RZ, RZ, RZ ;  /* 0x000000ffff027224 */ /* 0x002fe400078e00ff */
[----:B--2---:R-:W-:-:S04]  /*0170*/  IMAD.MOV R6, RZ, RZ, -R3 ;  /* 0x000000ffff067224 */ /* 0x004fc800078e0a03 */
[----:B------:R-:W-:Y:S02]  /*0180*/  IMAD R9, R6, R7, RZ ;  /* 0x0000000706097224 */ /* 0x000fe400078e02ff */
[----:B------:R-:W-:Y:S02]  /*0190*/  IMAD.MOV.U32 R6, RZ, RZ, R8 ;  /* 0x000000ffff067224 */ /* 0x000fe400078e0008 */
[----:B------:R-:W-:-:S06]  /*01a0*/  IMAD.HI.U32 R3, R3, R9, R2 ;  /* 0x0000000903037227 */ /* 0x000fcc00078e0002 */
[----:B------:R-:W-:-:S04]  /*01b0*/  IMAD.HI.U32 R3, R3, R6, RZ ;  /* 0x0000000603037227 */ /* 0x000fc800078e00ff */
[----:B------:R-:W-:-:S05]  /*01c0*/  IMAD R0, R3, R0, R6 ;  /* 0x0000000003007224 */ /* 0x000fca00078e0206 */
[----:B------:R-:W-:-:S13]  /*01d0*/  ISETP.GT.U32.AND P1, PT, R7, R0, PT ;  /* 0x000000000700720c */ /* 0x000fda0003f24070 */
[----:B------:R-:W-:Y:S02]  /*01e0*/  @!P1 IMAD.IADD R0, R0, 0x1, -R7 ;  /* 0x0000000100009824 */ /* 0x000fe400078e0a07 */
[----:B------:R-:W-:Y:S01]  /*01f0*/  @!P1 VIADD R3, R3, 0x1 ;  /* 0x0000000103039836 */ /* 0x000fe20000000000 */
[----:B------:R-:W-:Y:S02]  /*0200*/  ISETP.NE.AND P1, PT, R4, RZ, PT ;  /* 0x000000ff0400720c */ /* 0x000fe40003f25270 */
[----:B------:R-:W-:Y:S02]  /*0210*/  ISETP.GE.U32.AND P0, PT, R0, R7, PT ;  /* 0x000000070000720c */ /* 0x000fe40003f06070 */
[----:B------:R-:W-:-:S04]  /*0220*/  LOP3.LUT R0, R5, R4, RZ, 0x3c, !PT ;  /* 0x0000000405007212 */ /* 0x000fc800078e3cff */
[----:B------:R-:W-:Y:S01]  /*0230*/  ISETP.GE.AND P2, PT, R0, RZ, PT ;  /* 0x000000ff0000720c */ /* 0x000fe20003f46270 */
[----:B------:R-:W-:-:S06]  /*0240*/  VIADD R0, R12, 0x1f ;  /* 0x0000001f0c007836 */ /* 0x000fcc0000000000 */
[----:B------:R-:W-:-:S04]  /*0250*/  @P0 VIADD R3, R3, 0x1 ;  /* 0x0000000103030836 */ /* 0x000fc80000000000 */
[----:B------:R-:W-:Y:S01]  /*0260*/  IMAD.MOV.U32 R2, RZ, RZ, R3 ;  /* 0x000000ffff027224 */ /* 0x000fe200078e0003 */
[----:B------:R-:W-:-:S03]  /*0270*/  SHF.R.S32.HI R3, RZ, 0x1f, R0 ;  /* 0x0000001fff037819 */ /* 0x000fc60000011400 */
[----:B------:R-:W-:Y:S01]  /*0280*/  @!P2 IMAD.MOV R2, RZ, RZ, -R2 ;  /* 0x000000ffff02a224 */ /* 0x000fe200078e0a02 */
[----:B------:R-:W-:Y:S02]  /*0290*/  @!P1 LOP3.LUT R2, RZ, R4, RZ, 0x33, !PT ;  /* 0x00000004ff029212 */ /* 0x000fe400078e33ff */
[----:B------:R-:W-:-:S03]  /*02a0*/  LEA.HI R3, R3, R0, RZ, 0x5 ;  /* 0x0000000003037211 */ /* 0x000fc600078f28ff */
[----:B------:R-:W-:Y:S02]  /*02b0*/  IMAD.SHL.U32 R6, R2, 0x8, RZ ;  /* 0x0000000802067824 */ /* 0x000fe400078e00ff */
[----:B------:R-:W-:-:S03]  /*02c0*/  IMAD.MOV R2, RZ, RZ, -R2 ;  /* 0x000000ffff027224 */ /* 0x000fc600078e0a02 */
[----:B------:R-:W-:Y:S01]  /*02d0*/  LEA.HI.SX32 R3, R3, -R6, 0x1b ;  /* 0x8000000603037211 */ /* 0x000fe200078fdaff */
[----:B------:R-:W-:-:S03]  /*02e0*/  IMAD R11, R4, R2, R5 ;  /* 0x00000002040b7224 */ /* 0x000fc600078e0205 */
[----:B------:R-:W-:-:S04]  /*02f0*/  VIMNMX R8, PT, PT, R3, 0x8, PT ;  /* 0x0000000803087848 */ /* 0x000fc80003fe0100 */
[-C--:B------:R-:W-:Y:S02]  /*0300*/  IABS R7, R8.reuse ;  /* 0x0000000800077213 */ /* 0x080fe40000000000 */
[----:B------:R-:W-:Y:S02]  /*0310*/  IABS R4, R8 ;  /* 0x0000000800047213 */ /* 0x000fe40000000000 */
[----:B------:R-:W1:Y:S08]  /*0320*/  I2F.RP R0, R7 ;  /* 0x0000000700007306 */ /* 0x000e700000209400 */
[----:B-1----:R-:W1:Y:S02]  /*0330*/  MUFU.RCP R0, R0 ;  /* 0x0000000000007308 */ /* 0x002e640000001000 */
[----:B-1----:R-:W-:-:S02]  /*0340*/  VIADD R3, R0, 0xffffffe ;  /* 0x0ffffffe00037836 */ /* 0x002fc40000000000 */
[----:B------:R-:W-:-:S04]  /*0350*/  IMAD.MOV R0, RZ, RZ, -R4 ;  /* 0x000000ffff007224 */ /* 0x000fc800078e0a04 */
[----:B------:R-:W1:Y:S02]  /*0360*/  F2I.FTZ.U32.TRUNC.NTZ R3, R3 ;  /* 0x0000000300037305 */ /* 0x000e64000021f000 */
[----:B-1----:R-:W-:-:S04]  /*0370*/  IMAD.MOV R9, RZ, RZ, -R3 ;  /* 0x000000ffff097224 */ /* 0x002fc800078e0a03 */
[----:B------:R-:W-:Y:S01]  /*0380*/  IMAD.MOV.U32 R2, RZ, RZ, R9 ;  /* 0x000000ffff027224 */ /* 0x000fe200078e0009 */
[----:B------:R-:W-:-:S03]  /*0390*/  IABS R9, R11 ;  /* 0x0000000b00097213 */ /* 0x000fc60000000000 */
[----:B------:R-:W-:Y:S02]  /*03a0*/  IMAD R5, R2, R7, RZ ;  /* 0x0000000702057224 */ /* 0x000fe400078e02ff */
[----:B------:R-:W-:-:S04]  /*03b0*/  IMAD.MOV.U32 R2, RZ, RZ, RZ ;  /* 0x000000ffff027224 */ /* 0x000fc800078e00ff */
[----:B------:R-:W-:Y:S01]  /*03c0*/  IMAD.HI.U32 R2, R3, R5, R2 ;  /* 0x0000000503027227 */ /* 0x000fe200078e0002 */
[----:B------:R-:W-:-:S04]  /*03d0*/  LOP3.LUT R3, R11, R8, RZ, 0x3c, !PT ;  /* 0x000000080b037212 */ /* 0x000fc800078e3cff */
[----:B------:R-:W-:Y:S01]  /*03e0*/  ISETP.GE.AND P2, PT, R3, RZ, PT ;  /* 0x000000ff0300720c */ /* 0x000fe20003f46270 */
[----:B------:R-:W-:-:S04]  /*03f0*/  IMAD.HI.U32 R2, R2, R9, RZ ;  /* 0x0000000902027227 */ /* 0x000fc800078e00ff */
[----:B------:R-:W-:-:S05]  /*0400*/  IMAD R0, R2, R0, R9 ;  /* 0x0000000002007224 */ /* 0x000fca00078e0209 */
[----:B------:R-:W-:-:S13]  /*0410*/  ISETP.GT.U32.AND P1, PT, R7, R0, PT ;  /* 0x000000000700720c */ /* 0x000fda0003f24070 */
[----:B------:R-:W-:Y:S02]  /*0420*/  @!P1 IMAD.IADD R0, R0, 0x1, -R7 ;  /* 0x0000000100009824 */ /* 0x000fe400078e0a07 */
[----:B------:R-:W-:Y:S01]  /*0430*/  @!P1 VIADD R2, R2, 0x1 ;  /* 0x0000000102029836 */ /* 0x000fe20000000000 */
[----:B------:R-:W-:Y:S02]  /*0440*/  ISETP.NE.AND P1, PT, R8, RZ, PT ;  /* 0x000000ff0800720c */ /* 0x000fe40003f25270 */
[----:B------:R-:W-:Y:S02]  /*0450*/  ISETP.GE.U32.AND P0, PT, R0, R7, PT ;  /* 0x000000070000720c */ /* 0x000fe40003f06070 */
[----:B------:R-:W1:Y:S11]  /*0460*/  S2R R0, SR_TID.X ;  /* 0x0000000000007919 */ /* 0x000e760000002100 */
[----:B------:R-:W-:Y:S01]  /*0470*/  @P0 VIADD R2, R2, 0x1 ;  /* 0x0000000102020836 */ /* 0x000fe20000000000 */
[----:B------:R-:W-:-:S03]  /*0480*/  ISETP.GT.AND P0, PT, R74, 0x3f, PT ;  /* 0x0000003f4a00780c */ /* 0x000fc60003f04270 */
[----:B------:R-:W-:Y:S01]  /*0490*/  @!P2 IMAD.MOV R2, RZ, RZ, -R2 ;  /* 0x000000ffff02a224 */ /* 0x000fe200078e0a02 */
[----:B------:R-:W-:-:S05]  /*04a0*/  @!P1 LOP3.LUT R2, RZ, R8, RZ, 0x33, !PT ;  /* 0x00000008ff029212 */ /* 0x000fca00078e33ff */
[----:B------:R-:W-:Y:S02]  /*04b0*/  IMAD.MOV R3, RZ, RZ, -R2 ;  /* 0x000000ffff037224 */ /* 0x000fe400078e0a02 */
[----:B------:R-:W-:Y:S02]  /*04c0*/  IMAD.SHL.U32 R69, R2, 0x40, RZ ;  /* 0x0000004002457824 */ /* 0x000fe400078e00ff */
[----:B------:R-:W-:Y:S01]  /*04d0*/  IMAD R3, R8, R3, R11 ;  /* 0x0000000308037224 */ /* 0x000fe200078e020b */
[----:B------:R-:W-:Y:S02]  /*04e0*/  @!P0 CS2R R28, SRZ ;  /* 0x00000000001c8805 */ /* 0x000fe4000001ff00 */
[----:B------:R-:W-:Y:S01]  /*04f0*/  @!P0 CS2R R30, SRZ ;  /* 0x00000000001e8805 */ /* 0x000fe2000001ff00 */
[----:B------:R-:W-:Y:S01]  /*0500*/  IMAD.IADD R3, R6, 0x1, R3 ;  /* 0x0000000106037824 */ /* 0x000fe200078e0203 */
[C---:B-1----:R-:W-:Y:S01]  /*0510*/  LOP3.LUT R4, R0.reuse, 0x1f, RZ, 0xc0, !PT ;  /* 0x0000001f00047812 */ /* 0x042fe200078ec0ff */
[C---:B------:R-:W-:Y:S01]  /*0520*/  @!P0 IMAD.SHL.U32 R71, R0.reuse, 0x20, RZ ;  /* 0x0000002000478824 */ /* 0x040fe200078e00ff */
[----:B------:R-:W-:Y:S01]  /*0530*/  SHF.R.U32.HI R79, RZ, 0x5, R0 ;  /* 0x00000005ff4f7819 */ /* 0x000fe20000011600 */
[C---:B------:R-:W-:Y:S01]  /*0540*/  @!P0 IMAD.SHL.U32 R70, R0.reuse, 0x8, RZ ;  /* 0x0000000800468824 */ /* 0x040fe200078e00ff */
[C---:B------:R-:W-:Y:S01]  /*0550*/  LOP3.LUT R6, R0.reuse, 0xc0, RZ, 0xc0, !PT ;  /* 0x000000c000067812 */ /* 0x040fe200078ec0ff */
[----:B------:R-:W-:Y:S01]  /*0560*/  IMAD R73, R3, 0x20, R4 ;  /* 0x0000002003497824 */ /* 0x000fe200078e0204 */
[----:B------:R-:W-:-:S02]  /*0570*/  LEA.HI R77, R0, 0x18, RZ, 0x1b ;  /* 0x00000018004d7811 */ /* 0x000fc400078fd8ff */
[C---:B------:R-:W-:Y:S02]  /*0580*/  LEA.HI R75, R0.reuse, 0x38, RZ, 0x1b ;  /* 0x00000038004b7811 */ /* 0x040fe400078fd8ff */
[----:B------:R-:W-:Y:S02]  /*0590*/  LOP3.LUT R72, R0, 0x3f, RZ, 0xc0, !PT ;  /* 0x0000003f00487812 */ /* 0x000fe400078ec0ff */
[----:B------:R-:W-:Y:S01]  /*05a0*/  SGXT.U32 R79, R79, 0x3 ;  /* 0x000000034f4f781a */ /* 0x000fe20000000000 */
[----:B0--3--:R-:W-:Y:S06]  /*05b0*/  @!P0 BRA `(.L_x_0) ;  /* 0x0000001c00a88947 */ /* 0x009fec0003800000 */
[----:B------:R-:W-:Y:S01]  /*05c0*/  IABS R17, R12 ;  /* 0x0000000c00117213 */ /* 0x000fe20000000000 */
[C---:B------:R-:W-:Y:S01]  /*05d0*/  IMAD.SHL.U32 R68, R0.reuse, 0x2, RZ ;  /* 0x0000000200447824 */ /* 0x040fe200078e00ff */
[----:B------:R-:W-:Y:S01]  /*05e0*/  IABS R2, R13 ;  /* 0x0000000d00027213 */ /* 0x000fe20000000000 */
[C---:B------:R-:W-:Y:S01]  /*05f0*/  IMAD.SHL.U32 R70, R0.reuse, 0x8, RZ ;  /* 0x0000000800467824 */ /* 0x040fe200078e00ff */
[----:B------:R-:W0:Y:S01]  /*0600*/  I2F.RP R7, R17 ;  /* 0x0000001100077306 */ /* 0x000e220000209400 */
[----:B------:R-:W-:Y:S01]  /*0610*/  IABS R10, R73 ;  /* 0x00000049000a7213 */ /* 0x000fe20000000000 */
[----:B------:R-:W-:Y:S01]  /*0620*/  IMAD.SHL.U32 R71, R0, 0x20, RZ ;  /* 0x0000002000477824 */ /* 0x000fe200078e00ff */
[----:B------:R-:W-:Y:S01]  /*0630*/  LEA.HI R16, R6, R69, RZ, 0x1a ;  /* 0x0000004506107211 */ /* 0x000fe200078fd0ff */
[----:B------:R-:W1:Y:S01]  /*0640*/  LDCU UR5, c[0x0][0x3a4] ;  /* 0x00007480ff0577ac */ /* 0x000e620008000800 */
[----:B------:R-:W-:Y:S01]  /*0650*/  ISETP.GE.AND P4, PT, R73, RZ, PT ;  /* 0x000000ff4900720c */ /* 0x000fe20003f86270 */
[----:B------:R-:W2:Y:S01]  /*0660*/  LDC R95, c[0x0][0x3ac] ;  /* 0x0000eb00ff5f7b82 */ /* 0x000ea20000000800 */
[----:B------:R-:W-:Y:S01]  /*0670*/  ISETP.NE.AND P6, PT, R12, RZ, PT ;  /* 0x000000ff0c00720c */ /* 0x000fe20003fc5270 */
[----:B------:R-:W3:Y:S01]  /*0680*/  I2F.RP R3, R2 ;  /* 0x0000000200037306 */ /* 0x000ee20000209400 */
[C---:B------:R-:W-:Y:S01]  /*0690*/  VIADD R6, R16.reuse, 0x3c ;  /* 0x0000003c10067836 */ /* 0x040fe20000000000 */
[C---:B------:R-:W-:Y:S01]  /*06a0*/  LOP3.LUT R89, R79.reuse, 0x8, RZ, 0xfc, !PT ;  /* 0x000000084f597812 */ /* 0x040fe200078efcff */
[C---:B------:R-:W-:Y:S01]  /*06b0*/  VIADD R18, R16.reuse, 0x20 ;  /* 0x0000002010127836 */ /* 0x040fe20000000000 */
[C---:B------:R-:W-:Y:S01]  /*06c0*/  LOP3.LUT R87, R79.reuse, 0x10, RZ, 0xfc, !PT ;  /* 0x000000104f577812 */ /* 0x040fe200078efcff */
[C---:B------:R-:W-:Y:S01]  /*06d0*/  VIADD R22, R16.reuse, 0x18 ;  /* 0x0000001810167836 */ /* 0x040fe20000000000 */
[----:B------:R-:W-:Y:S01]  /*06e0*/  IABS R14, R6 ;  /* 0x00000006000e7213 */ /* 0x000fe20000000000 */
[C---:B------:R-:W-:Y:S01]  /*06f0*/  VIADD R20, R16.reuse, 0x1c ;  /* 0x0000001c10147836 */ /* 0x040fe20000000000 */
[----:B0-----:R-:W0:Y:S01]  /*0700*/  MUFU.RCP R7, R7 ;  /* 0x0000000700077308 */ /* 0x001e220000001000 */
[----:B------:R-:W-:Y:S01]  /*0710*/  IABS R25, R18 ;  /* 0x0000001200197213 */ /* 0x000fe20000000000 */
[C---:B------:R-:W-:Y:S01]  /*0720*/  VIADD R24, R16.reuse, 0x14 ;  /* 0x0000001410187836 */ /* 0x040fe20000000000 */
[----:B------:R-:W-:Y:S01]  /*0730*/  IABS R29, R22 ;  /* 0x00000016001d7213 */ /* 0x000fe20000000000 */
[C---:B------:R-:W-:Y:S01]  /*0740*/  VIADD R26, R16.reuse, 0xc ;  /* 0x0000000c101a7836 */ /* 0x040fe20000000000 */
[----:B------:R-:W-:Y:S01]  /*0750*/  IABS R27, R20 ;  /* 0x00000014001b7213 */ /* 0x000fe20000000000 */
[C---:B------:R-:W-:Y:S01]  /*0760*/  VIADD R28, R16.reuse, 0x8 ;  /* 0x00000008101c7836 */ /* 0x040fe20000000000 */
[----:B------:R-:W-:Y:S01]  /*0770*/  IABS R31, R24 ;  /* 0x00000018001f7213 */ /* 0x000fe20000000000 */
[----:B---3--:R-:W-:Y:S01]  /*0780*/  MUFU.RCP R3, R3 ;  /* 0x0000000300037308 */ /* 0x008fe20000001000 */
[----:B------:R-:W-:Y:S01]  /*0790*/  IABS R35, R26 ;  /* 0x0000001a00237213 */ /* 0x000fe20000000000 */
[----:B------:R-:W-:Y:S01]  /*07a0*/  VIADD R30, R16, 0x4 ;  /* 0x00000004101e7836 */ /* 0x000fe20000000000 */
[----:B------:R-:W-:Y:S01]  /*07b0*/  IABS R37, R28 ;  /* 0x0000001c00257213 */ /* 0x000fe20000000000 */
[----:B------:R-:W3:Y:S01]  /*07c0*/  LDCU UR7, c[0x0][0x3a0] ;  /* 0x00007400ff0777ac */ /* 0x000ee20008000800 */
[C---:B------:R-:W-:Y:S01]  /*07d0*/  LOP3.LUT R85, R79.reuse, 0x20, RZ, 0xfc, !PT ;  /* 0x000000204f557812 */ /* 0x040fe200078efcff */
[----:B--2---:R-:W-:Y:S01]  /*07e0*/  IMAD R93, R72, R95, RZ ;  /* 0x0000005f485d7224 */ /* 0x004fe200078e02ff */
[----:B------:R-:W-:Y:S01]  /*07f0*/  LOP3.LUT R83, R79, 0x28, RZ, 0xfc, !PT ;  /* 0x000000284f537812 */ /* 0x000fe200078efcff */
[----:B------:R-:W-:Y:S01]  /*0800*/  IMAD.SHL.U32 R95, R95, 0x40, RZ ;  /* 0x000000405f5f7824 */ /* 0x000fe200078e00ff */
[----:B------:R-:W-:Y:S01]  /*0810*/  LOP3.LUT R81, R79, 0x30, RZ, 0xfc, !PT ;  /* 0x000000304f517812 */ /* 0x000fe200078efcff */
[----:B0-----:R-:W-:-:S04]  /*0820*/  VIADD R8, R7, 0xffffffe ;  /* 0x0ffffffe07087836 */ /* 0x001fc80000000000 */
[----:B------:R-:W0:Y:S02]  /*0830*/  F2I.FTZ.U32.TRUNC.NTZ R5, R8 ;  /* 0x0000000800057305 */ /* 0x000e24000021f000 */
[----:B0-----:R-:W-:-:S04]  /*0840*/  IMAD.MOV R4, RZ, RZ, -R5 ;  /* 0x000000ffff047224 */ /* 0x001fc800078e0a05 */
[----:B------:R-:W-:Y:S02]  /*0850*/  IMAD R9, R4, R17, RZ ;  /* 0x0000001104097224 */ /* 0x000fe400078e02ff */
[----:B------:R-:W-:-:S04]  /*0860*/  IMAD.MOV.U32 R4, RZ, RZ, RZ ;  /* 0x000000ffff047224 */ /* 0x000fc800078e00ff */
[----:B------:R-:W-:Y:S01]  /*0870*/  IMAD.HI.U32 R7, R5, R9, R4 ;  /* 0x0000000905077227 */ /* 0x000fe200078e0004 */
[----:B------:R-:W-:-:S03]  /*0880*/  LOP3.LUT R9, R68, 0x10, RZ, 0xc0, !PT ;  /* 0x0000001044097812 */ /* 0x000fc600078ec0ff */
[----:B------:R-:W-:Y:S01]  /*0890*/  VIADD R4, R3, 0xffffffe ;  /* 0x0ffffffe03047836 */ /* 0x000fe20000000000 */
[----:B------:R-:W-:Y:S01]  /*08a0*/  LOP3.LUT R3, R0, 0x7, RZ, 0xc0, !PT ;  /* 0x0000000700037812 */ /* 0x000fe200078ec0ff */
[----:B------:R-:W-:Y:S02]  /*08b0*/  IMAD.HI.U32 R7, R7, R10, RZ ;  /* 0x0000000a07077227 */ /* 0x000fe400078e00ff */
[----:B------:R0:W2:Y:S02]  /*08c0*/  F2I.FTZ.U32.TRUNC.NTZ R5, R4 ;  /* 0x0000000400057305 */ /* 0x0000a4000021f000 */
[----:B------:R-:W-:Y:S02]  /*08d0*/  IMAD.MOV R7, RZ, RZ, -R7 ;  /* 0x000000ffff077224 */ /* 0x000fe400078e0a07 */
[----:B------:R-:W-:Y:S02]  /*08e0*/  IMAD.SHL.U32 R11, R3, 0x10, RZ ;  /* 0x00000010030b7824 */ /* 0x000fe400078e00ff */
[----:B------:R-:W-:Y:S01]  /*08f0*/  IMAD R8, R17, R7, R10 ;  /* 0x0000000711087224 */ /* 0x000fe200078e020a */
[----:B------:R-:W-:Y:S01]  /*0900*/  SHF.R.U32.HI R10, RZ, 0x2, R0 ;  /* 0x00000002ff0a7819 */ /* 0x000fe20000011600 */
[----:B0-----:R-:W-:Y:S01]  /*0910*/  IMAD.MOV.U32 R4, RZ, RZ, RZ ;  /* 0x000000ffff047224 */ /* 0x001fe200078e00ff */
[----:B------:R-:W-:-:S02]  /*0920*/  LOP3.LUT R68, R11, 0x30, R68, 0x78, !PT ;  /* 0x000000300b447812 */ /* 0x000fc400078e7844 */
[----:B------:R-:W-:Y:S02]  /*0930*/  ISETP.GT.U32.AND P0, PT, R17, R8, PT ;  /* 0x000000081100720c */ /* 0x000fe40003f04070 */
[----:B------:R-:W-:Y:S01]  /*0940*/  LOP3.LUT R0, R70, 0x30, RZ, 0xc0, !PT ;  /* 0x0000003046007812 */ /* 0x000fe200078ec0ff */
[----:B--2---:R-:W-:-:S04]  /*0950*/  IMAD.MOV R7, RZ, RZ, -R5 ;  /* 0x000000ffff077224 */ /* 0x004fc800078e0a05 */
[----:B------:R-:W-:Y:S02]  /*0960*/  IMAD R7, R7, R2, RZ ;  /* 0x0000000207077224 */ /* 0x000fe400078e02ff */
[----:B------:R-:W-:Y:S02]  /*0970*/  IMAD R0, R3, 0x40, R0 ;  /* 0x0000004003007824 */ /* 0x000fe400078e0200 */
[----:B------:R-:W-:Y:S01]  /*0980*/  IMAD.HI.U32 R7, R5, R7, R4 ;  /* 0x0000000705077227 */ /* 0x000fe200078e0004 */
[----:B------:R-:W-:-:S03]  /*0990*/  SHF.R.S32.HI R5, RZ, 0x1f, R74 ;  /* 0x0000001fff057819 */ /* 0x000fc6000001144a */
[----:B------:R-:W-:Y:S01]  /*09a0*/  @!P0 IMAD.IADD R8, R8, 0x1, -R17 ;  /* 0x0000000108088824 */ /* 0x000fe200078e0a11 */
[----:B------:R-:W-:Y:S01]  /*09b0*/  ISETP.GE.AND P0, PT, R6, RZ, PT ;  /* 0x000000ff0600720c */ /* 0x000fe20003f06270 */
[----:B------:R-:W-:Y:S01]  /*09c0*/  IMAD.HI.U32 R4, R7, R14, RZ ;  /* 0x0000000e07047227 */ /* 0x000fe200078e00ff */
[----:B------:R-:W-:Y:S02]  /*09d0*/  LEA.HI R74, R5, R74, RZ, 0x6 ;  /* 0x0000004a054a7211 */ /* 0x000fe400078f30ff */
[----:B------:R-:W-:Y:S01]  /*09e0*/  ISETP.GT.U32.AND P1, PT, R17, R8, PT ;  /* 0x000000081100720c */ /* 0x000fe20003f24070 */
[----:B------:R-:W-:Y:S01]  /*09f0*/  IMAD.MOV R15, RZ, RZ, -R4 ;  /* 0x000000ffff0f7224 */ /* 0x000fe200078e0a04 */
[----:B------:R-:W-:Y:S01]  /*0a00*/  LOP3.LUT R5, R9, 0x20, R10, 0xf8, !PT ;  /* 0x0000002009057812 */ /* 0x000fe200078ef80a */
[C---:B------:R-:W-:Y:S01]  /*0a10*/  VIADD R4, R16.reuse, 0x38 ;  /* 0x0000003810047836 */ /* 0x040fe20000000000 */
[----:B------:R-:W-:Y:S01]  /*0a20*/  SHF.R.S32.HI R74, RZ, 0x6, R74 ;  /* 0x00000006ff4a7819 */ /* 0x000fe2000001144a */
[----:B------:R-:W-:Y:S01]  /*0a30*/  VIADD R6, R16, 0x34 ;  /* 0x0000003410067836 */ /* 0x000fe20000000000 */
[----:B------:R-:W-:Y:S01]  /*0a40*/  LOP3.LUT R5, R0, R5, RZ, 0x3c, !PT ;  /* 0x0000000500057212 */ /* 0x000fe200078e3cff */
[----:B------:R-:W-:Y:S01]  /*0a50*/  IMAD R9, R2, R15, R14 ;  /* 0x0000000f02097224 */ /* 0x000fe200078e020e */
[----:B------:R-:W-:Y:S01]  /*0a60*/  IABS R11, R4 ;  /* 0x00000004000b7213 */ /* 0x000fe20000000000 */
[----:B------:R-:W-:Y:S01]  /*0a70*/  VIADD R14, R16, 0x2c ;  /* 0x0000002c100e7836 */ /* 0x000fe20000000000 */
[----:B------:R-:W-:-:S02]  /*0a80*/  IABS R15, R6 ;  /* 0x00000006000f7213 */ /* 0x000fc40000000000 */
[----:B------:R-:W-:Y:S01]  /*0a90*/  ISETP.GE.AND P3, PT, R4, RZ, PT ;  /* 0x000000ff0400720c */ /* 0x000fe20003f66270 */
[----:B------:R-:W-:Y:S01]  /*0aa0*/  @!P1 IMAD.IADD R8, R8, 0x1, -R17 ;  /* 0x0000000108089824 */ /* 0x000fe200078e0a11 */
[----:B------:R-:W-:Y:S01]  /*0ab0*/  ISETP.GE.AND P1, PT, R6, RZ, PT ;  /* 0x000000ff0600720c */ /* 0x000fe20003f26270 */
[----:B------:R-:W-:Y:S01]  /*0ac0*/  IMAD.HI.U32 R6, R7, R11, RZ ;  /* 0x0000000b07067227 */ /* 0x000fe200078e00ff */
[----:B------:R-:W-:Y:S02]  /*0ad0*/  ISETP.GT.U32.AND P2, PT, R2, R9, PT ;  /* 0x000000090200720c */ /* 0x000fe40003f44070 */
[----:B------:R-:W-:Y:S01]  /*0ae0*/  IABS R19, R14 ;  /* 0x0000000e00137213 */ /* 0x000fe20000000000 */
[----:B------:R-:W-:Y:S01]  /*0af0*/  VIADD R4, R16, 0x30 ;  /* 0x0000003010047836 */ /* 0x000fe20000000000 */
[----:B------:R-:W-:Y:S01]  /*0b00*/  LOP3.LUT R0, R71, 0x200, RZ, 0xc0, !PT ;  /* 0x0000020047007812 */ /* 0x000fe200078ec0ff */
[----:B------:R-:W-:Y:S02]  /*0b10*/  IMAD.MOV R10, RZ, RZ, -R6 ;  /* 0x000000ffff0a7224 */ /* 0x000fe400078e0a06 */
[----:B------:R-:W-:Y:S01]  /*0b20*/  IMAD.HI.U32 R6, R7, R15, RZ ;  /* 0x0000000f07067227 */ /* 0x000fe200078e00ff */
[----:B------:R-:W-:-:S02]  /*0b30*/  ISETP.GE.AND P5, PT, R4, RZ, PT ;  /* 0x000000ff0400720c */ /* 0x000fc40003fa6270 */
[----:B------:R-:W-:Y:S01]  /*0b40*/  IABS R17, R4 ;  /* 0x0000000400117213 */ /* 0x000fe20000000000 */
[----:B------:R-:W-:Y:S01]  /*0b50*/  IMAD.MOV.U32 R4, RZ, RZ, R8 ;  /* 0x000000ffff047224 */ /* 0x000fe200078e0008 */
[----:B------:R-:W-:Y:S01]  /*0b60*/  IADD3 R0, PT, PT, R5, UR4, R0 ;  /* 0x0000000405007c10 */ /* 0x000fe2000fffe000 */
[C---:B------:R-:W-:Y:S02]  /*0b70*/  IMAD R11, R2.reuse, R10, R11 ;  /* 0x0000000a020b7224 */ /* 0x040fe400078e020b */
[----:B------:R-:W-:Y:S01]  /*0b80*/  @!P4 IMAD.MOV R4, RZ, RZ, -R4 ;  /* 0x000000ffff04c224 */ /* 0x000fe200078e0a04 */
[----:B------:R-:W-:Y:S01]  /*0b90*/  @!P6 LOP3.LUT R4, RZ, R12, RZ, 0x33, !PT ;  /* 0x0000000cff04e212 */ /* 0x000fe200078e33ff */
[----:B------:R-:W-:Y:S01]  /*0ba0*/  @!P2 IMAD.IADD R9, R9, 0x1, -R2 ;  /* 0x000000010909a824 */ /* 0x000fe200078e0a02 */
[----:B------:R-:W-:Y:S01]  /*0bb0*/  ISETP.GT.U32.AND P6, PT, R2, R11, PT ;  /* 0x0000000b0200720c */ /* 0x000fe20003fc4070 */
[----:B------:R-:W-:Y:S01]  /*0bc0*/  IMAD.HI.U32 R8, R7, R17, RZ ;  /* 0x0000001107087227 */ /* 0x000fe200078e00ff */
[----:B------:R-:W-:-:S02]  /*0bd0*/  ISETP.GE.AND P4, PT, R14, RZ, PT ;  /* 0x000000ff0e00720c */ /* 0x000fc40003f86270 */
[----:B------:R-:W-:Y:S01]  /*0be0*/  ISETP.GT.U32.AND P2, PT, R2, R9, PT ;  /* 0x000000090200720c */ /* 0x000fe20003f44070 */
[----:B------:R-:W-:Y:S02]  /*0bf0*/  IMAD.MOV R10, RZ, RZ, -R6 ;  /* 0x000000ffff0a7224 */ /* 0x000fe400078e0a06 */
[----:B------:R-:W-:Y:S02]  /*0c00*/  IMAD.MOV R8, RZ, RZ, -R8 ;  /* 0x000000ffff087224 */ /* 0x000fe400078e0a08 */
[----:B------:R-:W-:-:S04]  /*0c10*/  IMAD.HI.U32 R6, R7, R19, RZ ;  /* 0x0000001307067227 */ /* 0x000fc800078e00ff */
[----:B------:R-:W-:Y:S02]  /*0c20*/  @!P6 IMAD.IADD R11, R11, 0x1, -R2 ;  /* 0x000000010b0be824 */ /* 0x000fe400078e0a02 */
[C---:B------:R-:W-:Y:S02]  /*0c30*/  IMAD R17, R2.reuse, R8, R17 ;  /* 0x0000000802117224 */ /* 0x040fe400078e0211 */
[----:B------:R-:W-:Y:S01]  /*0c40*/  IMAD.MOV R6, RZ, RZ, -R6 ;  /* 0x000000ffff067224 */ /* 0x000fe200078e0a06 */
[C---:B------:R-:W-:Y:S01]  /*0c50*/  ISETP.GT.U32.AND P6, PT, R2.reuse, R11, PT ;  /* 0x0000000b0200720c */ /* 0x040fe20003fc4070 */
[----:B------:R-:W-:Y:S02]  /*0c60*/  @!P2 IMAD.IADD R9, R9, 0x1, -R2 ;  /* 0x000000010909a824 */ /* 0x000fe400078e0a02 */
[C---:B------:R-:W-:Y:S02]  /*0c70*/  IMAD R19, R2.reuse, R6, R19 ;  /* 0x0000000602137224 */ /* 0x040fe400078e0213 */
[----:B------:R-:W-:Y:S01]  /*0c80*/  @!P0 IMAD.MOV R9, RZ, RZ, -R9 ;  /* 0x000000ffff098224 */ /* 0x000fe200078e0a09 */
[----:B------:R-:W-:Y:S01]  /*0c90*/  ISETP.GT.U32.AND P0, PT, R2, R17, PT ;  /* 0x000000110200720c */ /* 0x000fe20003f04070 */
[----:B------:R-:W-:-:S02]  /*0ca0*/  VIADD R12, R16, 0x28 ;  /* 0x00000028100c7836 */ /* 0x000fc40000000000 */
[----:B------:R-:W-:Y:S02]  /*0cb0*/  IMAD R15, R2, R10, R15 ;  /* 0x0000000a020f7224 */ /* 0x000fe400078e020f */
[----:B------:R-:W-:Y:S01]  /*0cc0*/  VIADD R14, R16, 0x24 ;  /* 0x00000024100e7836 */ /* 0x000fe20000000000 */
[----:B------:R-:W-:Y:S01]  /*0cd0*/  IABS R21, R12 ;  /* 0x0000000c00157213 */ /* 0x000fe20000000000 */
[----:B------:R-:W-:Y:S01]  /*0ce0*/  @!P6 IMAD.IADD R11, R11, 0x1, -R2 ;  /* 0x000000010b0be824 */ /* 0x000fe200078e0a02 */
[C---:B------:R-:W-:Y:S01]  /*0cf0*/  ISETP.GT.U32.AND P6, PT, R2.reuse, R19, PT ;  /* 0x000000130200720c */ /* 0x040fe20003fc4070 */
[C---:B------:R-:W-:Y:S01]  /*0d00*/  IMAD.HI.U32 R10, R7.reuse, R25, RZ ;  /* 0x00000019070a7227 */ /* 0x040fe200078e00ff */
[----:B------:R-:W-:Y:S02]  /*0d10*/  ISETP.GT.U32.AND P2, PT, R2, R15, PT ;  /* 0x0000000f0200720c */ /* 0x000fe40003f44070 */
[----:B------:R-:W-:Y:S01]  /*0d20*/  IABS R23, R14 ;  /* 0x0000000e00177213 */ /* 0x000fe20000000000 */
[----:B------:R-:W-:-:S04]  /*0d30*/  IMAD.HI.U32 R6, R7, R21, RZ ;  /* 0x0000001507067227 */ /* 0x000fc800078e00ff */
[----:B------:R-:W-:Y:S02]  /*0d40*/  @!P0 IMAD.IADD R17, R17, 0x1, -R2 ;  /* 0x0000000111118824 */ /* 0x000fe400078e0a02 */
[----:B------:R-:W-:Y:S02]  /*0d50*/  IMAD.MOV R6, RZ, RZ, -R6 ;  /* 0x000000ffff067224 */ /* 0x000fe400078e0a06 */
[----:B------:R-:W-:Y:S01]  /*0d60*/  @!P6 IMAD.IADD R19, R19, 0x1, -R2 ;  /* 0x000000011313e824 */ /* 0x000fe200078e0a02 */
[C---:B------:R-:W-:Y:S01]  /*0d70*/  ISETP.GT.U32.AND P6, PT, R2.reuse, R17, PT ;  /* 0x000000110200720c */ /* 0x040fe20003fc4070 */
[----:B------:R-:W-:Y:S02]  /*0d80*/  IMAD R21, R2, R6, R21 ;  /* 0x0000000602157224 */ /* 0x000fe400078e0215 */
[----:B------:R-:W-:Y:S02]  /*0d90*/  IMAD.MOV R10, RZ, RZ, -R10 ;  /* 0x000000ffff0a7224 */ /* 0x000fe400078e0a0a */
[----:B------:R-:W-:-:S04]  /*0da0*/  IMAD.HI.U32 R8, R7, R23, RZ ;  /* 0x0000001707087227 */ /* 0x000fc800078e00ff */
[----:B------:R-:W-:Y:S01]  /*0db0*/  @!P2 IMAD.IADD R15, R15, 0x1, -R2 ;  /* 0x000000010f0fa824 */ /* 0x000fe200078e0a02 */
[C---:B------:R-:W-:Y:S01]  /*0dc0*/  ISETP.GT.U32.AND P2, PT, R2.reuse, R21, PT ;  /* 0x000000150200720c */ /* 0x040fe20003f44070 */
[C---:B------:R-:W-:Y:S02]  /*0dd0*/  IMAD R25, R2.reuse, R10, R25 ;  /* 0x0000000a02197224 */ /* 0x040fe400078e0219 */
[----:B------:R-:W-:Y:S01]  /*0de0*/  IMAD.MOV R8, RZ, RZ, -R8 ;  /* 0x000000ffff087224 */ /* 0x000fe200078e0a08 */
[C---:B------:R-:W-:Y:S01]  /*0df0*/  ISETP.GT.U32.AND P0, PT, R2.reuse, R15, PT ;  /* 0x0000000f0200720c */ /* 0x040fe20003f04070 */
[----:B------:R-:W-:Y:S01]  /*0e00*/  @!P6 IMAD.IADD R17, R17, 0x1, -R2 ;  /* 0x000000011111e824 */ /* 0x000fe200078e0a02 */
[C---:B------:R-:W-:Y:S01]  /*0e10*/  ISETP.GT.U32.AND P6, PT, R2.reuse, R25, PT ;  /* 0x000000190200720c */ /* 0x040fe20003fc4070 */
[----:B------:R-:W-:Y:S02]  /*0e20*/  IMAD R23, R2, R8, R23 ;  /* 0x0000000802177224 */ /* 0x000fe400078e0217 */
[----:B------:R-:W-:-:S04]  /*0e30*/  IMAD.HI.U32 R8, R7, R29, RZ ;  /* 0x0000001d07087227 */ /* 0x000fc800078e00ff */
[----:B------:R-:W-:Y:S02]  /*0e40*/  IMAD.MOV R8, RZ, RZ, -R8 ;  /* 0x000000ffff087224 */ /* 0x000fe400078e0a08 */
[--C-:B------:R-:W-:Y:S02]  /*0e50*/  @!P2 IMAD.IADD R21, R21, 0x1, -R2.reuse ;  /* 0x000000011515a824 */ /* 0x100fe400078e0a02 */
[C---:B------:R-:W-:Y:S02]  /*0e60*/  IMAD R29, R2.reuse, R8, R29 ;  /* 0x00000008021d7224 */ /* 0x040fe400078e021d */
[--C-:B------:R-:W-:Y:S01]  /*0e70*/  @!P0 IMAD.IADD R15, R15, 0x1, -R2.reuse ;  /* 0x000000010f0f8824 */ /* 0x100fe200078e0a02 */
[C---:B------:R-:W-:Y:S01]  /*0e80*/  ISETP.GT.U32.AND P2, PT, R2.reuse, R21, PT ;  /* 0x000000150200720c */ /* 0x040fe20003f44070 */
[----:B------:R-:W-:Y:S01]  /*0e90*/  @!P6 IMAD.IADD R25, R25, 0x1, -R2 ;  /* 0x000000011919e824 */ /* 0x000fe200078e0a02 */
[C---:B------:R-:W-:Y:S01]  /*0ea0*/  ISETP.GT.U32.AND P0, PT, R2.reuse, R23, PT ;  /* 0x000000170200720c */ /* 0x040fe20003f04070 */
[----:B------:R-:W-:Y:S01]  /*0eb0*/  IMAD.HI.U32 R6, R7, R27, RZ ;  /* 0x0000001b07067227 */ /* 0x000fe200078e00ff */
[----:B------:R-:W-:-:S03]  /*0ec0*/  ISETP.GT.U32.AND P6, PT, R2, R29, PT ;  /* 0x0000001d0200720c */ /* 0x000fc60003fc4070 */
[----:B------:R-:W-:-:S04]  /*0ed0*/  IMAD.HI.U32 R10, R7, R31, RZ ;  /* 0x0000001f070a7227 */ /* 0x000fc800078e00ff */
[----:B------:R-:W-:Y:S01]  /*0ee0*/  @!P3 IMAD.MOV R11, RZ, RZ, -R11 ;  /* 0x000000ffff0bb224 */ /* 0x000fe200078e0a0b */
[C---:B------:R-:W-:Y:S01]  /*0ef0*/  ISETP.GT.U32.AND P3, PT, R2.reuse, R19, PT ;  /* 0x000000130200720c */ /* 0x040fe20003f64070 */
[----:B------:R-:W-:Y:S02]  /*0f00*/  IMAD.MOV R6, RZ, RZ, -R6 ;  /* 0x000000ffff067224 */ /* 0x000fe400078e0a06 */
[----:B------:R-:W-:Y:S02]  /*0f10*/  IMAD.MOV R10, RZ, RZ, -R10 ;  /* 0x000000ffff0a7224 */ /* 0x000fe400078e0a0a */
[C---:B------:R-:W-:Y:S02]  /*0f20*/  IMAD R27, R2.reuse, R6, R27 ;  /* 0x00000006021b7224 */ /* 0x040fe400078e021b */
[----:B------:R-:W-:Y:S01]  /*0f30*/  IMAD R31, R2, R10, R31 ;  /* 0x0000000a021f7224 */ /* 0x000fe200078e021f */
[----:B------:R-:W-:Y:S01]  /*0f40*/  IABS R10, R30 ;  /* 0x0000001e000a7213 */ /* 0x000fe20000000000 */
[----:B------:R-:W-:Y:S01]  /*0f50*/  @!P2 IMAD.IADD R21, R21, 0x1, -R2 ;  /* 0x000000011515a824 */ /* 0x000fe200078e0a02 */
[----:B------:R-:W-:Y:S01]  /*0f60*/  ISETP.GE.AND P2, PT, R14, RZ, PT ;  /* 0x000000ff0e00720c */ /* 0x000fe20003f46270 */
[----:B------:R-:W-:-:S02]  /*0f70*/  VIADD R14, R16, 0x10 ;  /* 0x00000010100e7836 */ /* 0x000fc40000000000 */
[--C-:B------:R-:W-:Y:S01]  /*0f80*/  @!P0 IMAD.IADD R23, R23, 0x1, -R2.reuse ;  /* 0x0000000117178824 */ /* 0x100fe200078e0a02 */
[C---:B------:R-:W-:Y:S01]  /*0f90*/  ISETP.GT.U32.AND P0, PT, R2.reuse, R27, PT ;  /* 0x0000001b0200720c */ /* 0x040fe20003f04070 */
[--C-:B------:R-:W-:Y:S01]  /*0fa0*/  @!P6 IMAD.IADD R29, R29, 0x1, -R2.reuse ;  /* 0x000000011d1de824 */ /* 0x100fe200078e0a02 */
[----:B------:R-:W-:Y:S01]  /*0fb0*/  ISETP.GT.U32.AND P6, PT, R2, R31, PT ;  /* 0x0000001f0200720c */ /* 0x000fe20003fc4070 */
[----:B------:R-:W-:Y:S01]  /*0fc0*/  @!P3 IMAD.IADD R19, R19, 0x1, -R2 ;  /* 0x000000011313b824 */ /* 0x000fe200078e0a02 */
[----:B------:R-:W-:Y:S01]  /*0fd0*/  IABS R33, R14 ;  /* 0x0000000e00217213 */ /* 0x000fe20000000000 */
[----:B------:R-:W-:Y:S01]  /*0fe0*/  @!P1 IMAD.MOV R15, RZ, RZ, -R15 ;  /* 0x000000ffff0f9224 */ /* 0x000fe200078e0a0f */
[----:B------:R-:W-:Y:S01]  /*0ff0*/  ISETP.GE.AND P3, PT, R12, RZ, PT ;  /* 0x000000ff0c00720c */ /* 0x000fe20003f66270 */
[C---:B------:R-:W-:Y:S01]  /*1000*/  IMAD.HI.U32 R8, R7.reuse, R35, RZ ;  /* 0x0000002307087227 */ /* 0x040fe200078e00ff */
[----:B------:R-:W-:Y:S02]  /*1010*/  ISETP.GT.U32.AND P1, PT, R2, R23, PT ;  /* 0x000000170200720c */ /* 0x000fe40003f24070 */
[----:B------:R-:W-:Y:S01]  /*1020*/  IABS R12, R16 ;  /* 0x00000010000c7213 */ /* 0x000fe20000000000 */
[----:B------:R-:W-:-:S04]  /*1030*/  IMAD.HI.U32 R6, R7, R33, RZ ;  /* 0x0000002107067227 */ /* 0x000fc800078e00ff */
[----:B------:R-:W-:Y:S02]  /*1040*/  IMAD.MOV R6, RZ, RZ, -R6 ;  /* 0x000000ffff067224 */ /* 0x000fe400078e0a06 */
[--C-:B------:R-:W-:Y:S01]  /*1050*/  @!P0 IMAD.IADD R27, R27, 0x1, -R2.reuse ;  /* 0x000000011b1b8824 */ /* 0x100fe200078e0a02 */
[----:B------:R-:W-:Y:S01]  /*1060*/  ISETP.GE.AND P0, PT, R16, RZ, PT ;  /* 0x000000ff1000720c */ /* 0x000fe20003f06270 */
[----:B------:R-:W-:Y:S01]  /*1070*/  @!P6 IMAD.IADD R31, R31, 0x1, -R2 ;  /* 0x000000011f1fe824 */ /* 0x000fe200078e0a02 */
[C---:B------:R-:W-:Y:S01]  /*1080*/  ISETP.GT.U32.AND P6, PT, R2.reuse, R29, PT ;  /* 0x0000001d0200720c */ /* 0x040fe20003fc4070 */
[----:B------:R-:W-:Y:S02]  /*1090*/  IMAD.MOV R8, RZ, RZ, -R8 ;  /* 0x000000ffff087224 */ /* 0x000fe400078e0a08 */
[----:B------:R-:W-:Y:S01]  /*10a0*/  @!P5 IMAD.MOV R17, RZ, RZ, -R17 ;  /* 0x000000ffff11d224 */ /* 0x000fe200078e0a11 */
[C---:B------:R-:W-:Y:S01]  /*10b0*/  ISETP.GT.U32.AND P5, PT, R2.reuse, R25, PT ;  /* 0x000000190200720c */ /* 0x040fe20003fa4070 */
[----:B------:R-:W-:-:S02]  /*10c0*/  IMAD R33, R2, R6, R33 ;  /* 0x0000000602217224 */ /* 0x000fc400078e0221 */
[----:B------:R-:W-:-:S04]  /*10d0*/  IMAD.HI.U32 R6, R7, R37, RZ ;  /* 0x0000002507067227 */ /* 0x000fc800078e00ff */
[----:B------:R-:W-:Y:S01]  /*10e0*/  @!P4 IMAD.MOV R19, RZ, RZ, -R19 ;  /* 0x000000ffff13c224 */ /* 0x000fe200078e0a13 */
[C---:B------:R-:W-:Y:S01]  /*10f0*/  ISETP.GT.U32.AND P4, PT, R2.reuse, R27, PT ;  /* 0x0000001b0200720c */ /* 0x040fe20003f84070 */
[----:B------:R-:W-:Y:S01]  /*1100*/  @!P3 IMAD.MOV R21, RZ, RZ, -R21 ;  /* 0x000000ffff15b224 */ /* 0x000fe200078e0a15 */
[C---:B------:R-:W-:Y:S01]  /*1110*/  ISETP.GT.U32.AND P3, PT, R2.reuse, R31, PT ;  /* 0x0000001f0200720c */ /* 0x040fe20003f64070 */
[----:B------:R-:W-:Y:S02]  /*1120*/  IMAD R35, R2, R8, R35 ;  /* 0x0000000802237224 */ /* 0x000fe400078e0223 */
[----:B------:R-:W-:-:S04]  /*1130*/  IMAD.HI.U32 R8, R7, R10, RZ ;  /* 0x0000000a07087227 */ /* 0x000fc800078e00ff */
[----:B------:R-:W-:Y:S02]  /*1140*/  IMAD.MOV R6, RZ, RZ, -R6 ;  /* 0x000000ffff067224 */ /* 0x000fe400078e0a06 */
[----:B------:R-:W-:Y:S01]  /*1150*/  @!P1 IMAD.IADD R23, R23, 0x1, -R2 ;  /* 0x0000000117179824 */ /* 0x000fe200078e0a02 */
[C---:B------:R-:W-:Y:S01]  /*1160*/  ISETP.GT.U32.AND P1, PT, R2.reuse, R33, PT ;  /* 0x000000210200720c */ /* 0x040fe20003f24070 */
[----:B------:R-:W-:Y:S02]  /*1170*/  IMAD.MOV R39, RZ, RZ, -R8 ;  /* 0x000000ffff277224 */ /* 0x000fe400078e0a08 */
[----:B------:R-:W-:Y:S01]  /*1180*/  IMAD R37, R2, R6, R37 ;  /* 0x0000000602257224 */ /* 0x000fe200078e0225 */
[----:B------:R-:W0:Y:S01]  /*1190*/  LDC R8, c[0x0][0x3b0] ;  /* 0x0000ec00ff087b82 */ /* 0x000e220000000800 */
[----:B------:R-:W-:-:S04]  /*11a0*/  IMAD.HI.U32 R6, R7, R12, RZ ;  /* 0x0000000c07067227 */ /* 0x000fc800078e00ff */
[C---:B------:R-:W-:Y:S02]  /*11b0*/  IMAD R7, R2.reuse, R39, R10 ;  /* 0x0000002702077224 */ /* 0x040fe400078e020a */
[--C-:B------:R-:W-:Y:S01]  /*11c0*/  @!P5 IMAD.IADD R25, R25, 0x1, -R2.reuse ;  /* 0x000000011919d824 */ /* 0x100fe200078e0a02 */
[C---:B------:R-:W-:Y:S01]  /*11d0*/  ISETP.GT.U32.AND P5, PT, R2.reuse, R35, PT ;  /* 0x000000230200720c */ /* 0x040fe20003fa4070 */
[--C-:B------:R-:W-:Y:S01]  /*11e0*/  @!P4 IMAD.IADD R27, R27, 0x1, -R2.reuse ;  /* 0x000000011b1bc824 */ /* 0x100fe200078e0a02 */
[C---:B------:R-:W-:Y:S01]  /*11f0*/  ISETP.GT.U32.AND P4, PT, R2.reuse, R37, PT ;  /* 0x000000250200720c */ /* 0x040fe20003f84070 */
[----:B------:R-:W-:Y:S01]  /*1200*/  @!P3 IMAD.IADD R31, R31, 0x1, -R2 ;  /* 0x000000011f1fb824 */ /* 0x000fe200078e0a02 */
[----:B------:R-:W-:Y:S01]  /*1210*/  ISETP.GT.U32.AND P3, PT, R2, R7, PT ;  /* 0x000000070200720c */ /* 0x000fe20003f64070 */
[----:B------:R-:W-:Y:S01]  /*1220*/  IMAD.MOV R39, RZ, RZ, -R6 ;  /* 0x000000ffff277224 */ /* 0x000fe200078e0a06 */
[----:B------:R-:W-:Y:S01]  /*1230*/  LOP3.LUT R6, R71, 0xc00, RZ, 0xc0, !PT ;  /* 0x00000c0047067812 */ /* 0x000fe200078ec0ff */
[--C-:B------:R-:W-:Y:S01]  /*1240*/  @!P6 IMAD.IADD R29, R29, 0x1, -R2.reuse ;  /* 0x000000011d1de824 */ /* 0x100fe200078e0a02 */
[----:B------:R-:W-:Y:S01]  /*1250*/  ISETP.GE.AND P6, PT, R18, RZ, PT ;  /* 0x000000ff1200720c */ /* 0x000fe20003fc6270 */
[----:B------:R-:W-:Y:S01]  /*1260*/  @!P1 IMAD.IADD R33, R33, 0x1, -R2 ;  /* 0x0000000121219824 */ /* 0x000fe200078e0a02 */
[----:B------:R-:W-:Y:S01]  /*1270*/  ISETP.GE.AND P1, PT, R20, RZ, PT ;  /* 0x000000ff1400720c */ /* 0x000fe20003f26270 */
[----:B------:R-:W-:-:S02]  /*1280*/  IMAD R39, R2, R39, R12 ;  /* 0x0000002702277224 */ /* 0x000fc400078e020c */
[--C-:B------:R-:W-:Y:S02]  /*1290*/  @!P5 IMAD.IADD R35, R35, 0x1, -R2.reuse ;  /* 0x000000012323d824 */ /* 0x100fe400078e0a02 */
[--C-:B------:R-:W-:Y:S01]  /*12a0*/  @!P4 IMAD.IADD R37, R37, 0x1, -R2.reuse ;  /* 0x000000012525c824 */ /* 0x100fe200078e0a02 */
[----:B------:R-:W-:Y:S01]  /*12b0*/  ISETP.GT.U32.AND P5, PT, R2, R39, PT ;  /* 0x000000270200720c */ /* 0x000fe20003fa4070 */
[----:B------:R-:W-:Y:S01]  /*12c0*/  @!P3 IMAD.IADD R7, R7, 0x1, -R2 ;  /* 0x000000010707b824 */ /* 0x000fe200078e0a02 */
[----:B------:R-:W-:Y:S01]  /*12d0*/  ISETP.GE.AND P4, PT, R22, RZ, PT ;  /* 0x000000ff1600720c */ /* 0x000fe20003f86270 */
[----:B------:R-:W-:Y:S01]  /*12e0*/  @!P2 IMAD.MOV R23, RZ, RZ, -R23 ;  /* 0x000000ffff17a224 */ /* 0x000fe200078e0a17 */
[C---:B------:R-:W-:Y:S01]  /*12f0*/  ISETP.GT.U32.AND P2, PT, R2.reuse, R33, PT ;  /* 0x000000210200720c */ /* 0x040fe20003f44070 */
[----:B------:R-:W-:Y:S01]  /*1300*/  @!P6 IMAD.MOV R25, RZ, RZ, -R25 ;  /* 0x000000ffff19e224 */ /* 0x000fe200078e0a19 */
[C---:B------:R-:W-:Y:S01]  /*1310*/  ISETP.GT.U32.AND P3, PT, R2.reuse, R35, PT ;  /* 0x000000230200720c */ /* 0x040fe20003f64070 */
[----:B------:R-:W-:Y:S01]  /*1320*/  @!P1 IMAD.MOV R27, RZ, RZ, -R27 ;  /* 0x000000ffff1b9224 */ /* 0x000fe200078e0a1b */
[C---:B------:R-:W-:Y:S01]  /*1330*/  ISETP.GT.U32.AND P6, PT, R2.reuse, R37, PT ;  /* 0x000000250200720c */ /* 0x040fe20003fc4070 */
[----:B------:R-:W-:Y:S01]  /*1340*/  IMAD R3, R3, 0x80, R6 ;  /* 0x0000008003037824 */ /* 0x000fe200078e0206 */
[----:B------:R-:W-:Y:S01]  /*1350*/  ISETP.GT.U32.AND P1, PT, R2, R7, PT ;  /* 0x000000070200720c */ /* 0x000fe20003f24070 */
[----:B-1----:R-:W-:Y:S01]  /*1360*/  IMAD R4, R4, UR5, RZ ;  /* 0x0000000504047c24 */ /* 0x002fe2000f8e02ff */
[----:B------:R-:W-:Y:S01]  /*1370*/  LOP3.LUT R6, RZ, R13, RZ, 0x33, !PT ;  /* 0x0000000dff067212 */ /* 0x000fe200078e33ff */
[----:B------:R-:W-:-:S02]  /*1380*/  @!P5 IMAD.IADD R39, R39, 0x1, -R2 ;  /* 0x000000012727d824 */ /* 0x000fc400078e0a02 */
[----:B------:R-:W-:Y:S01]  /*1390*/  @!P4 IMAD.MOV R29, RZ, RZ, -R29 ;  /* 0x000000ffff1dc224 */ /* 0x000fe200078e0a1d */
[----:B------:R-:W-:Y:S01]  /*13a0*/  ISETP.GE.AND P4, PT, R24, RZ, PT ;  /* 0x000000ff1800720c */ /* 0x000fe20003f86270 */
[--C-:B------:R-:W-:Y:S01]  /*13b0*/  @!P2 IMAD.IADD R33, R33, 0x1, -R2.reuse ;  /* 0x000000012121a824 */ /* 0x100fe200078e0a02 */
[----:B------:R-:W-:Y:S01]  /*13c0*/  ISETP.GT.U32.AND P5, PT, R2, R39, PT ;  /* 0x000000270200720c */ /* 0x000fe20003fa4070 */
[--C-:B------:R-:W-:Y:S01]  /*13d0*/  @!P3 IMAD.IADD R35, R35, 0x1, -R2.reuse ;  /* 0x000000012323b824 */ /* 0x100fe200078e0a02 */
[----:B------:R-:W-:Y:S01]  /*13e0*/  ISETP.GE.AND P2, PT, R14, RZ, PT ;  /* 0x000000ff0e00720c */ /* 0x000fe20003f46270 */
[--C-:B------:R-:W-:Y:S01]  /*13f0*/  @!P6 IMAD.IADD R37, R37, 0x1, -R2.reuse ;  /* 0x000000012525e824 */ /* 0x100fe200078e0a02 */
[----:B------:R-:W-:Y:S01]  /*1400*/  ISETP.GE.AND P3, PT, R26, RZ, PT ;  /* 0x000000ff1a00720c */ /* 0x000fe20003f66270 */
[----:B------:R-:W-:Y:S01]  /*1410*/  @!P1 IMAD.IADD R7, R7, 0x1, -R2 ;  /* 0x0000000107079824 */ /* 0x000fe200078e0a02 */
[----:B------:R-:W-:Y:S01]  /*1420*/  ISETP.GE.AND P6, PT, R28, RZ, PT ;  /* 0x000000ff1c00720c */ /* 0x000fe20003fc6270 */
[----:B------:R-:W-:Y:S01]  /*1430*/  IMAD.IADD R68, R3, 0x1, R68 ;  /* 0x0000000103447824 */ /* 0x000fe200078e0244 */
[----:B------:R-:W-:-:S03]  /*1440*/  ISETP.GE.AND P1, PT, R30, RZ, PT ;  /* 0x000000ff1e00720c */ /* 0x000fc60003f26270 */
[----:B------:R-:W-:Y:S01]  /*1450*/  @!P4 IMAD.MOV R31, RZ, RZ, -R31 ;  /* 0x000000ffff1fc224 */ /* 0x000fe200078e0a1f */
[----:B------:R-:W-:Y:S01]  /*1460*/  LOP3.LUT R76, R68, 0x40, RZ, 0x3c, !PT ;  /* 0x00000040444c7812 */ /* 0x000fe200078e3cff */
[----:B------:R-:W-:Y:S01]  /*1470*/  @!P5 IMAD.IADD R39, R39, 0x1, -R2 ;  /* 0x000000012727d824 */ /* 0x000fe200078e0a02 */
[----:B------:R-:W-:Y:S01]  /*1480*/  ISETP.NE.AND P5, PT, R13, RZ, PT ;  /* 0x000000ff0d00720c */ /* 0x000fe20003fa5270 */
[----:B------:R-:W-:Y:S01]  /*1490*/  @!P2 IMAD.MOV R33, RZ, RZ, -R33 ;  /* 0x000000ffff21a224 */ /* 0x000fe200078e0a21 */
[----:B------:R-:W1:Y:S01]  /*14a0*/  LDC.64 R2, c[0x0][0x388] ;  /* 0x0000e200ff027b82 */ /* 0x000e620000000a00 */
[----:B------:R-:W-:Y:S01]  /*14b0*/  @!P3 IMAD.MOV R35, RZ, RZ, -R35 ;  /* 0x000000ffff23b224 */ /* 0x000fe200078e0a23 */
[C---:B------:R-:W-:Y:S01]  /*14c0*/  SEL R9, R6.reuse, R9, !P5 ;  /* 0x0000000906097207 */ /* 0x040fe20006800000 */
[----:B------:R-:W-:Y:S01]  /*14d0*/  @!P6 IMAD.MOV R37, RZ, RZ, -R37 ;  /* 0x000000ffff25e224 */ /* 0x000fe200078e0a25 */
[C---:B------:R-:W-:Y:S01]  /*14e0*/  SEL R11, R6.reuse, R11, !P5 ;  /* 0x0000000b060b7207 */ /* 0x040fe20006800000 */
[----:B------:R-:W-:Y:S01]  /*14f0*/  @!P1 IMAD.MOV R7, RZ, RZ, -R7 ;  /* 0x000000ffff079224 */ /* 0x000fe200078e0a07 */
[C---:B------:R-:W-:Y:S01]  /*1500*/  SEL R15, R6.reuse, R15, !P5 ;  /* 0x0000000f060f7207 */ /* 0x040fe20006800000 */
[----:B------:R-:W-:Y:S01]  /*1510*/  @!P0 IMAD.MOV R39, RZ, RZ, -R39 ;  /* 0x000000ffff278224 */ /* 0x000fe200078e0a27 */
[C---:B------:R-:W-:Y:S01]  /*1520*/  SEL R17, R6.reuse, R17, !P5 ;  /* 0x0000001106117207 */ /* 0x040fe20006800000 */
[-C--:B0-----:R-:W-:Y:S01]  /*1530*/  IMAD R9, R9, R8.reuse, RZ ;  /* 0x0000000809097224 */ /* 0x081fe200078e02ff */
[C---:B------:R-:W-:Y:S01]  /*1540*/  SEL R19, R6.reuse, R19, !P5 ;  /* 0x0000001306137207 */ /* 0x040fe20006800000 */
[-C--:B------:R-:W-:Y:S01]  /*1550*/  IMAD R11, R11, R8.reuse, RZ ;  /* 0x000000080b0b7224 */ /* 0x080fe200078e02ff */
        /* <DEDUP_REMOVED lines=20> */
[----:B------:R-:W-:Y:S01]  /*16a0*/  SEL R6, R6, R39, !P5 ;  /* 0x0000002706067207 */ /* 0x000fe20006800000 */
[----:B------:R-:W-:Y:S01]  /*16b0*/  IMAD R35, R35, R8, RZ ;  /* 0x0000000823237224 */ /* 0x000fe200078e02ff */
[----:B-1----:R-:W-:Y:S01]  /*16c0*/  LEA R66, P3, R9, R2, 0x1 ;  /* 0x0000000209427211 */ /* 0x002fe200078608ff */
[----:B------:R-:W-:Y:S01]  /*16d0*/  IMAD R45, R7, R8, RZ ;  /* 0x00000008072d7224 */ /* 0x000fe200078e02ff */
[----:B------:R-:W-:Y:S01]  /*16e0*/  LEA R64, P2, R11, R2, 0x1 ;  /* 0x000000020b407211 */ /* 0x000fe200078408ff */
[----:B------:R-:W-:Y:S01]  /*16f0*/  IMAD R5, R6, R8, RZ ;  /* 0x0000000806057224 */ /* 0x000fe200078e02ff */
[----:B------:R-:W-:Y:S01]  /*1700*/  LEA R62, P1, R15, R2, 0x1 ;  /* 0x000000020f3e7211 */ /* 0x000fe200078208ff */
[----:B------:R-:W0:Y:S01]  /*1710*/  LDC.64 R6, c[0x0][0x380] ;  /* 0x0000e000ff067b82 */ /* 0x000e220000000a00 */
[----:B------:R-:W-:Y:S01]  /*1720*/  IMAD R37, R37, R8, RZ ;  /* 0x0000000825257224 */ /* 0x000fe200078e02ff */
[----:B------:R-:W-:-:S02]  /*1730*/  LEA R54, P5, R23, R2, 0x1 ;  /* 0x0000000217367211 */ /* 0x000fc400078a08ff */
[-C--:B------:R-:W-:Y:S02]  /*1740*/  LEA.HI.X.SX32 R67, R9, R3.reuse, 0x1, P3 ;  /* 0x0000000309437211 */ /* 0x080fe400018f0eff */
[----:B------:R-:W-:Y:S02]  /*1750*/  LEA.HI.X.SX32 R65, R11, R3, 0x1, P2 ;  /* 0x000000030b417211 */ /* 0x000fe400010f0eff */
[----:B------:R-:W1:Y:S01]  /*1760*/  LDC R8, c[0x0][0x3a8] ;  /* 0x0000ea00ff087b82 */ /* 0x000e620000000800 */
[-C--:B------:R-:W-:Y:S02]  /*1770*/  LEA R60, P0, R17, R2.reuse, 0x1 ;  /* 0x00000002113c7211 */ /* 0x080fe400078008ff */
[-C--:B------:R-:W-:Y:S02]  /*1780*/  LEA R58, P4, R19, R2.reuse, 0x1 ;  /* 0x00000002133a7211 */ /* 0x080fe400078808ff */
[-C--:B------:R-:W-:Y:S02]  /*1790*/  LEA R56, P6, R21, R2.reuse, 0x1 ;  /* 0x0000000215387211 */ /* 0x080fe400078c08ff */
[----:B------:R-:W-:-:S02]  /*17a0*/  LEA R52, P3, R25, R2, 0x1 ;  /* 0x0000000219347211 */ /* 0x000fc400078608ff */
[-C--:B------:R-:W-:Y:S02]  /*17b0*/  LEA R46, P2, R27, R2.reuse, 0x1 ;  /* 0x000000021b2e7211 */ /* 0x080fe400078408ff */
[-C--:B------:R-:W-:Y:S02]  /*17c0*/  LEA.HI.X.SX32 R63, R15, R3.reuse, 0x1, P1 ;  /* 0x000000030f3f7211 */ /* 0x080fe400008f0eff */
[----:B------:R-:W-:Y:S02]  /*17d0*/  LEA R48, P1, R29, R2, 0x1 ;  /* 0x000000021d307211 */ /* 0x000fe400078208ff */
[-C--:B------:R-:W-:Y:S02]  /*17e0*/  LEA.HI.X.SX32 R55, R23, R3.reuse, 0x1, P5 ;  /* 0x0000000317377211 */ /* 0x080fe400028f0eff */
[-C--:B------:R-:W-:Y:S02]  /*17f0*/  LEA.HI.X.SX32 R61, R17, R3.reuse, 0x1, P0 ;  /* 0x00000003113d7211 */ /* 0x080fe400000f0eff */
[----:B------:R-:W-:-:S02]  /*1800*/  LEA.HI.X.SX32 R59, R19, R3, 0x1, P4 ;  /* 0x00000003133b7211 */ /* 0x000fc400020f0eff */
[-C--:B------:R-:W-:Y:S02]  /*1810*/  LEA.HI.X.SX32 R57, R21, R3.reuse, 0x1, P6 ;  /* 0x0000000315397211 */ /* 0x080fe400030f0eff */
[----:B------:R-:W-:Y:S01]  /*1820*/  LEA R42, P5, R37, R2, 0x1 ;  /* 0x00000002252a7211 */ /* 0x000fe200078a08ff */
[-C--:B-1----:R-:W-:Y:S01]  /*1830*/  IMAD R75, R75, R8.reuse, RZ ;  /* 0x000000084b4b7224 */ /* 0x082fe200078e02ff */
[-C--:B------:R-:W-:Y:S01]  /*1840*/  LEA.HI.X.SX32 R53, R25, R3.reuse, 0x1, P3 ;  /* 0x0000000319357211 */ /* 0x080fe200018f0eff */
[-C--:B------:R-:W-:Y:S01]  /*1850*/  IMAD R77, R77, R8.reuse, RZ ;  /* 0x000000084d4d7224 */ /* 0x080fe200078e02ff */
[-C--:B------:R-:W-:Y:S01]  /*1860*/  LEA.HI.X.SX32 R47, R27, R3.reuse, 0x1, P2 ;  /* 0x000000031b2f7211 */ /* 0x080fe200010f0eff */
[----:B------:R-:W-:Y:S01]  /*1870*/  IMAD R79, R79, R8, RZ ;  /* 0x000000084f4f7224 */ /* 0x000fe200078e02ff */
[----:B------:R-:W-:Y:S01]  /*1880*/  LEA R50, P0, R31, R2, 0x1 ;  /* 0x000000021f327211 */ /* 0x000fe200078008ff */
        /* <DEDUP_REMOVED lines=9> */
[----:B------:R-:W-:-:S02]  /*1920*/  LEA.HI.X.SX32 R49, R29, R3, 0x1, P1 ;  /* 0x000000031d317211 */ /* 0x000fc400008f0eff */
[----:B------:R-:W-:Y:S02]  /*1930*/  CS2R R28, SRZ ;  /* 0x00000000001c7805 */ /* 0x000fe4000001ff00 */
[----:B0-----:R-:W-:Y:S01]  /*1940*/  LEA R2, P1, R4, R6, 0x1 ;  /* 0x0000000604027211 */ /* 0x001fe200078208ff */
[----:B------:R-:W-:Y:S01]  /*1950*/  IMAD.SHL.U32 R91, R8, 0x40, RZ ;  /* 0x00000040085b7824 */ /* 0x000fe200078e00ff */
[-C--:B------:R-:W-:Y:S02]  /*1960*/  LEA.HI.X.SX32 R43, R37, R3.reuse, 0x1, P5 ;  /* 0x00000003252b7211 */ /* 0x080fe400028f0eff */
[-C--:B------:R-:W-:Y:S02]  /*1970*/  LEA.HI.X.SX32 R51, R31, R3.reuse, 0x1, P0 ;  /* 0x000000031f337211 */ /* 0x080fe400000f0eff */
[----:B------:R-:W-:Y:S02]  /*1980*/  CS2R R30, SRZ ;  /* 0x00000000001e7805 */ /* 0x000fe4000001ff00 */
[----:B------:R-:W-:-:S02]  /*1990*/  LEA.HI.X.SX32 R39, R33, R3, 0x1, P4 ;  /* 0x0000000321277211 */ /* 0x000fc400020f0eff */
[----:B------:R-:W-:Y:S02]  /*19a0*/  CS2R R32, SRZ ;  /* 0x0000000000207805 */ /* 0x000fe4000001ff00 */
[-C--:B------:R-:W-:Y:S02]  /*19b0*/  LEA.HI.X.SX32 R41, R35, R3.reuse, 0x1, P6 ;  /* 0x0000000323297211 */ /* 0x080fe400030f0eff */
[----:B------:R-:W-:Y:S02]  /*19c0*/  CS2R R34, SRZ ;  /* 0x0000000000227805 */ /* 0x000fe4000001ff00 */
[-C--:B------:R-:W-:Y:S02]  /*19d0*/  LEA.HI.X.SX32 R45, R45, R3.reuse, 0x1, P3 ;  /* 0x000000032d2d7211 */ /* 0x080fe400018f0eff */
[----:B------:R-:W-:Y:S02]  /*19e0*/  LEA.HI.X.SX32 R37, R5, R3, 0x1, P2 ;  /* 0x0000000305257211 */ /* 0x000fe400010f0eff */
[----:B---3--:R-:W-:-:S07]  /*19f0*/  LEA.HI.X.SX32 R3, R4, R7, 0x1, P1 ;  /* 0x0000000704037211 */ /* 0x008fce00008f0eff */
.L_x_1:
[----:B------:R-:W0:Y:S01]  /*1a00*/  S2R R21, SR_TID.X ;  /* 0x0000000000157919 */ /* 0x000e220000002100 */
[----:B------:R-:W-:Y:S01]  /*1a10*/  PRMT R14, RZ, 0x7610, R14 ;  /* 0x00007610ff0e7816 */ /* 0x000fe2000000000e */
[----:B------:R-:W-:Y:S01]  /*1a20*/  IMAD.WIDE R8, R77, 0x2, R2 ;  /* 0x000000024d087825 */ /* 0x000fe200078e0202 */
[----:B------:R-:W-:-:S03]  /*1a30*/  PRMT R15, RZ, 0x7610, R15 ;  /* 0x00007610ff0f7816 */ /* 0x000fc6000000000f */
[----:B------:R-:W-:Y:S01]  /*1a40*/  IMAD.WIDE R10, R75, 0x2, R2 ;  /* 0x000000024b0a7825 */ /* 0x000fe200078e0202 */
[----:B------:R-:W-:Y:S02]  /*1a50*/  PRMT R17, RZ, 0x7610, R17 ;  /* 0x00007610ff117816 */ /* 0x000fe40000000011 */
[C---:B0-----:R-:W-:Y:S02]  /*1a60*/  LEA.HI R4, R21.reuse, 0x18, RZ, 0x1b ;  /* 0x0000001815047811 */ /* 0x041fe400078fd8ff */
[----:B------:R-:W-:Y:S02]  /*1a70*/  LEA.HI R5, R21, 0x38, RZ, 0x1b ;  /* 0x0000003815057811 */ /* 0x000fe400078fd8ff */
[----:B------:R-:W-:Y:S02]  /*1a80*/  SHF.R.U32.HI R12, RZ, 0x5, R21 ;  /* 0x00000005ff0c7819 */ /* 0x000fe40000011615 */
[----:B------:R-:W-:Y:S02]  /*1a90*/  ISETP.GE.AND P1, PT, R4, UR7, PT ;  /* 0x0000000704007c0c */ /* 0x000fe4000bf26270 */
[----:B------:R-:W-:-:S02]  /*1aa0*/  ISETP.GE.AND P2, PT, R5, UR7, PT ;  /* 0x0000000705007c0c */ /* 0x000fc4000bf46270 */
[----:B------:R-:W-:-:S04]  /*1ab0*/  SGXT.U32 R12, R12, 0x3 ;  /* 0x000000030c0c781a */ /* 0x000fc80000000000 */
[C---:B------:R-:W-:Y:S02]  /*1ac0*/  ISETP.GE.AND P0, PT, R12.reuse, UR7, PT ;  /* 0x000000070c007c0c */ /* 0x040fe4000bf06270 */
[C---:B------:R-:W-:Y:S02]  /*1ad0*/  LOP3.LUT R4, R12.reuse, 0x8, RZ, 0xfc, !PT ;  /* 0x000000080c047812 */ /* 0x040fe400078efcff */
[----:B------:R-:W-:Y:S01]  /*1ae0*/  LOP3.LUT R5, R12, 0x10, RZ, 0xfc, !PT ;  /* 0x000000100c057812 */ /* 0x000fe200078efcff */
[----:B------:R-:W2:Y:S01]  /*1af0*/  @!P1 LDG.E.U16 R14, desc[UR8][R8.64] ;  /* 0x00000008080e9981 */ /* 0x000ea2000c1e1500 */
[----:B------:R-:W-:-:S03]  /*1b00*/  ISETP.GE.AND P1, PT, R4, UR7, PT ;  /* 0x0000000704007c0c */ /* 0x000fc6000bf26270 */
[----:B------:R0:W3:Y:S01]  /*1b10*/  @!P2 LDG.E.U16 R15, desc[UR8][R10.64] ;  /* 0x000000080a0fa981 */ /* 0x0000e2000c1e1500 */
[----:B------:R-:W-:Y:S01]  /*1b20*/  ISETP.GE.AND P2, PT, R5, UR7, PT ;  /* 0x0000000705007c0c */ /* 0x000fe2000bf46270 */
[--C-:B------:R-:W-:Y:S01]  /*1b30*/  IMAD.WIDE R4, R79, 0x2, R2.reuse ;  /* 0x000000024f047825 */ /* 0x100fe200078e0202 */
[C---:B------:R-:W-:Y:S02]  /*1b40*/  LOP3.LUT R13, R12.reuse, 0x20, RZ, 0xfc, !PT ;  /* 0x000000200c0d7812 */ /* 0x040fe400078efcff */
[C---:B------:R-:W-:Y:S01]  /*1b50*/  LOP3.LUT R18, R12.reuse, 0x28, RZ, 0xfc, !PT ;  /* 0x000000280c127812 */ /* 0x040fe200078efcff */
[----:B------:R-:W-:Y:S01]  /*1b60*/  IMAD.WIDE R6, R89, 0x2, R2 ;  /* 0x0000000259067825 */ /* 0x000fe200078e0202 */
[----:B------:R-:W-:Y:S01]  /*1b70*/  LOP3.LUT R12, R12, 0x30, RZ, 0xfc, !PT ;  /* 0x000000300c0c7812 */ /* 0x000fe200078efcff */
[----:B------:R-:W4:Y:S01]  /*1b80*/  @!P0 LDG.E.U16 R17, desc[UR8][R4.64] ;  /* 0x0000000804118981 */ /* 0x000f22000c1e1500 */
[----:B------:R-:W-:Y:S02]  /*1b90*/  ISETP.GE.AND P3, PT, R13, UR7, PT ;  /* 0x000000070d007c0c */ /* 0x000fe4000bf66270 */
[----:B------:R-:W-:-:S02]  /*1ba0*/  ISETP.GE.AND P0, PT, R18, UR7, PT ;  /* 0x0000000712007c0c */ /* 0x000fc4000bf06270 */
[----:B------:R-:W-:Y:S02]  /*1bb0*/  ISETP.GE.AND P4, PT, R12, UR7, PT ;  /* 0x000000070c007c0c */ /* 0x000fe4000bf86270 */
[----:B------:R-:W-:Y:S01]  /*1bc0*/  PRMT R16, RZ, 0x7610, R16 ;  /* 0x00007610ff107816 */ /* 0x000fe20000000010 */
[----:B0-----:R-:W-:Y:S01]  /*1bd0*/  IMAD.WIDE R10, R87, 0x2, R2 ;  /* 0x00000002570a7825 */ /* 0x001fe200078e0202 */
[----:B------:R-:W-:Y:S02]  /*1be0*/  PRMT R18, RZ, 0x7610, R18 ;  /* 0x00007610ff127816 */ /* 0x000fe40000000012 */
[----:B------:R-:W-:Y:S01]  /*1bf0*/  PRMT R19, RZ, 0x7610, R19 ;  /* 0x00007610ff137816 */ /* 0x000fe20000000013 */
[----:B------:R-:W-:Y:S01]  /*1c00*/  IMAD.WIDE R12, R85, 0x2, R2 ;  /* 0x00000002550c7825 */ /* 0x000fe200078e0202 */
[----:B------:R0:W5:Y:S01]  /*1c10*/  @!P1 LDG.E.U16 R16, desc[UR8][R6.64] ;  /* 0x0000000806109981 */ /* 0x000162000c1e1500 */
[----:B------:R-:W-:Y:S02]  /*1c20*/  PRMT R20, RZ, 0x7610, R20 ;  /* 0x00007610ff147816 */ /* 0x000fe40000000014 */
[----:B------:R-:W-:Y:S01]  /*1c30*/  PRMT R22, RZ, 0x7610, R22 ;  /* 0x00007610ff167816 */ /* 0x000fe20000000016 */
[--C-:B------:R-:W-:Y:S01]  /*1c40*/  IMAD.WIDE R8, R83, 0x2, R2.reuse ;  /* 0x0000000253087825 */ /* 0x100fe200078e0202 */
[----:B------:R-:W5:Y:S04]  /*1c50*/  @!P2 LDG.E.U16 R18, desc[UR8][R10.64] ;  /* 0x000000080a12a981 */ /* 0x000f68000c1e1500 */
[----:B------:R-:W5:Y:S01]  /*1c60*/  @!P3 LDG.E.U16 R19, desc[UR8][R12.64] ;  /* 0x000000080c13b981 */ /* 0x000f62000c1e1500 */
[----:B0-----:R-:W-:-:S03]  /*1c70*/  IMAD.WIDE R6, R81, 0x2, R2 ;  /* 0x0000000251067825 */ /* 0x001fc600078e0202 */
[----:B------:R-:W5:Y:S04]  /*1c80*/  @!P0 LDG.E.U16 R20, desc[UR8][R8.64] ;  /* 0x0000000808148981 */ /* 0x000f68000c1e1500 */
[----:B------:R0:W5:Y:S01]  /*1c90*/  @!P4 LDG.E.U16 R22, desc[UR8][R6.64] ;  /* 0x000000080616c981 */ /* 0x000162000c1e1500 */
[----:B------:R-:W-:Y:S01]  /*1ca0*/  ISETP.GE.AND P1, PT, R72, UR7, PT ;  /* 0x0000000748007c0c */ /* 0x000fe2000bf26270 */
[C---:B------:R-:W-:Y:S01]  /*1cb0*/  IMAD.WIDE R4, R93.reuse, 0x2, R36 ;  /* 0x000000025d047825 */ /* 0x040fe200078e0224 */
[----:B------:R-:W-:Y:S01]  /*1cc0*/  PRMT R23, RZ, 0x7610, R23 ;  /* 0x00007610ff177816 */ /* 0x000fe20000000017 */
[----:B------:R-:W-:Y:S01]  /*1cd0*/  BAR.SYNC.DEFER_BLOCKING 0x0 ;  /* 0x0000000000007b1d */ /* 0x000fe20000010000 */
[----:B------:R-:W-:Y:S02]  /*1ce0*/  PRMT R80, RZ, 0x7610, R80 ;  /* 0x00007610ff507816 */ /* 0x000fe40000000050 */
[----:B------:R-:W-:Y:S01]  /*1cf0*/  PRMT R84, RZ, 0x7610, R84 ;  /* 0x00007610ff547816 */ /* 0x000fe20000000054 */
[----:B0-----:R-:W-:Y:S01]  /*1d00*/  IMAD.WIDE R6, R93, 0x2, R44 ;  /* 0x000000025d067825 */ /* 0x001fe200078e022c */
[----:B------:R-:W-:-:S02]  /*1d10*/  PRMT R78, RZ, 0x7610, R78 ;  /* 0x00007610ff4e7816 */ /* 0x000fc4000000004e */
[----:B------:R-:W-:Y:S01]  /*1d20*/  PRMT R25, RZ, 0x7610, R25 ;  /* 0x00007610ff197816 */ /* 0x000fe20000000019 */
[C---:B------:R-:W-:Y:S01]  /*1d30*/  IMAD.WIDE R10, R93.reuse, 0x2, R40 ;  /* 0x000000025d0a7825 */ /* 0x040fe200078e0228 */
[----:B------:R-:W-:Y:S02]  /*1d40*/  PRMT R26, RZ, 0x7610, R26 ;  /* 0x00007610ff1a7816 */ /* 0x000fe4000000001a */
[----:B------:R-:W-:Y:S01]  /*1d50*/  PRMT R88, RZ, 0x7610, R88 ;  /* 0x00007610ff587816 */ /* 0x000fe20000000058 */
[----:B------:R-:W-:Y:S01]  /*1d60*/  IMAD.WIDE R8, R93, 0x2, R42 ;  /* 0x000000025d087825 */ /* 0x000fe200078e022a */
[----:B------:R0:W5:Y:S04]  /*1d70*/  @!P1 LDG.E.U16 R23, desc[UR8][R4.64] ;  /* 0x0000000804179981 */ /* 0x000168000c1e1500 */
[----:B------:R1:W5:Y:S01]  /*1d80*/  @!P1 LDG.E.U16 R80, desc[UR8][R6.64] ;  /* 0x0000000806509981 */ /* 0x000362000c1e1500 */
[----:B------:R-:W-:-:S02]  /*1d90*/  PRMT R27, RZ, 0x7610, R27 ;  /* 0x00007610ff1b7816 */ /* 0x000fc4000000001b */
[----:B------:R-:W-:Y:S01]  /*1da0*/  PRMT R82, RZ, 0x7610, R82 ;  /* 0x00007610ff527816 */ /* 0x000fe20000000052 */
[----:B------:R1:W5:Y:S01]  /*1db0*/  @!P1 LDG.E.U16 R78, desc[UR8][R10.64] ;  /* 0x000000080a4e9981 */ /* 0x000362000c1e1500 */
[C---:B0-----:R-:W-:Y:S01]  /*1dc0*/  IMAD.WIDE R4, R93.reuse, 0x2, R50 ;  /* 0x000000025d047825 */ /* 0x041fe200078e0232 */
[----:B------:R-:W-:Y:S02]  /*1dd0*/  PRMT R90, RZ, 0x7610, R90 ;  /* 0x00007610ff5a7816 */ /* 0x000fe4000000005a */
[----:B------:R0:W5:Y:S01]  /*1de0*/  @!P1 LDG.E.U16 R25, desc[UR8][R8.64] ;  /* 0x0000000808199981 */ /* 0x000162000c1e1500 */
[----:B-1----:R-:W-:-:S03]  /*1df0*/  IMAD.WIDE R6, R93, 0x2, R48 ;  /* 0x000000025d067825 */ /* 0x002fc600078e0230 */
[----:B------:R1:W5:Y:S01]  /*1e00*/  @!P1 LDG.E.U16 R84, desc[UR8][R4.64] ;  /* 0x0000000804549981 */ /* 0x000362000c1e1500 */
[----:B------:R-:W-:Y:S01]  /*1e10*/  PRMT R24, RZ, 0x7610, R24 ;  /* 0x00007610ff187816 */ /* 0x000fe20000000018 */
[C---:B------:R-:W-:Y:S01]  /*1e20*/  IMAD.WIDE R10, R93.reuse, 0x2, R52 ;  /* 0x000000025d0a7825 */ /* 0x040fe200078e0234 */
[----:B------:R-:W-:Y:S01]  /*1e30*/  PRMT R92, RZ, 0x7610, R92 ;  /* 0x00007610ff5c7816 */ /* 0x000fe2000000005c */
[----:B------:R1:W5:Y:S02]  /*1e40*/  @!P1 LDG.E.U16 R26, desc[UR8][R6.64] ;  /* 0x00000008061a9981 */ /* 0x000364000c1e1500 */
[C---:B0-----:R-:W-:Y:S02]  /*1e50*/  IMAD.WIDE R8, R93.reuse, 0x2, R46 ;  /* 0x000000025d087825 */ /* 0x041fe400078e022e */
[----:B------:R0:W5:Y:S02]  /*1e60*/  @!P1 LDG.E.U16 R27, desc[UR8][R10.64] ;  /* 0x000000080a1b9981 */ /* 0x000164000c1e1500 */
[C---:B-1----:R-:W-:Y:S01]  /*1e70*/  IMAD.WIDE R4, R93.reuse, 0x2, R56 ;  /* 0x000000025d047825 */ /* 0x042fe200078e0238 */
[----:B------:R-:W-:Y:S01]  /*1e80*/  PRMT R86, RZ, 0x7610, R86 ;  /* 0x00007610ff567816 */ /* 0x000fe20000000056 */
[----:B------:R1:W5:Y:S02]  /*1e90*/  @!P1 LDG.E.U16 R82, desc[UR8][R8.64] ;  /* 0x0000000808529981 */ /* 0x000364000c1e1500 */
[----:B------:R-:W-:-:S02]  /*1ea0*/  IMAD.WIDE R6, R93, 0x2, R58 ;  /* 0x000000025d067825 */ /* 0x000fc400078e023a */
[----:B------:R1:W5:Y:S02]  /*1eb0*/  @!P1 LDG.E.U16 R88, desc[UR8][R4.64] ;  /* 0x0000000804589981 */ /* 0x000364000c1e1500 */
[C---:B------:R-:W-:Y:S01]  /*1ec0*/  IMAD.WIDE R12, R93.reuse, 0x2, R38 ;  /* 0x000000025d0c7825 */ /* 0x040fe200078e0226 */
[----:B0-----:R-:W-:Y:S01]  /*1ed0*/  PRMT R10, RZ, 0x7610, R10 ;  /* 0x00007610ff0a7816 */ /* 0x001fe2000000000a */
[----:B------:R0:W5:Y:S01]  /*1ee0*/  @!P1 LDG.E.U16 R90, desc[UR8][R6.64] ;  /* 0x00000008065a9981 */ /* 0x000162000c1e1500 */
[----:B------:R-:W-:Y:S01]  /*1ef0*/  PRMT R11, RZ, 0x7610, R11 ;  /* 0x00007610ff0b7816 */ /* 0x000fe2000000000b */
[C---:B-1----:R-:W-:Y:S01]  /*1f00*/  IMAD.WIDE R8, R93.reuse, 0x2, R60 ;  /* 0x000000025d087825 */ /* 0x042fe200078e023c */
[----:B------:R-:W-:Y:S01]  /*1f10*/  PRMT R94, RZ, 0x7610, R94 ;  /* 0x00007610ff5e7816 */ /* 0x000fe2000000005e */
[----:B------:R1:W5:Y:S02]  /*1f20*/  @!P1 LDG.E.U16 R24, desc[UR8][R12.64] ;  /* 0x000000080c189981 */ /* 0x000364000c1e1500 */
[----:B------:R-:W-:-:S02]  /*1f30*/  IMAD.WIDE R4, R93, 0x2, R62 ;  /* 0x000000025d047825 */ /* 0x000fc400078e023e */
[----:B------:R-:W5:Y:S02]  /*1f40*/  @!P1 LDG.E.U16 R10, desc[UR8][R8.64] ;  /* 0x00000008080a9981 */ /* 0x000f64000c1e1500 */
[C---:B0-----:R-:W-:Y:S02]  /*1f50*/  IMAD.WIDE R6, R93.reuse, 0x2, R64 ;  /* 0x000000025d067825 */ /* 0x041fe400078e0240 */
[----:B------:R0:W5:Y:S02]  /*1f60*/  @!P1 LDG.E.U16 R92, desc[UR8][R4.64] ;  /* 0x00000008045c9981 */ /* 0x000164000c1e1500 */
[C---:B-1----:R-:W-:Y:S02]  /*1f70*/  IMAD.WIDE R12, R93.reuse, 0x2, R54 ;  /* 0x000000025d0c7825 */ /* 0x042fe400078e0236 */
[----:B------:R-:W5:Y:S04]  /*1f80*/  @!P1 LDG.E.U16 R11, desc[UR8][R6.64] ;  /* 0x00000008060b9981 */ /* 0x000f68000c1e1500 */
[----:B------:R1:W5:Y:S01]  /*1f90*/  @!P1 LDG.E.U16 R86, desc[UR8][R12.64] ;  /* 0x000000080c569981 */ /* 0x000362000c1e1500 */
[----:B0-----:R-:W-:-:S05]  /*1fa0*/  IMAD.WIDE R4, R93, 0x2, R66 ;  /* 0x000000025d047825 */ /* 0x001fca00078e0242 */
[----:B------:R-:W5:Y:S01]  /*1fb0*/  @!P1 LDG.E.U16 R94, desc[UR8][R4.64] ;  /* 0x00000008045e9981 */ /* 0x000f62000c1e1500 */
[----:B------:R-:W0:Y:S01]  /*1fc0*/  S2UR UR6, SR_CgaCtaId ;  /* 0x00000000000679c3 */ /* 0x000e220000008800 */
[C---:B-1----:R-:W-:Y:S01]  /*1fd0*/  LOP3.LUT R12, R21.reuse, 0xc0, RZ, 0xc0, !PT ;  /* 0x000000c0150c7812 */ /* 0x042fe200078ec0ff */
[----:B------:R-:W-:Y:S01]  /*1fe0*/  IMAD.SHL.U32 R21, R21, 0x2, RZ ;  /* 0x0000000215157824 */ /* 0x000fe200078e00ff */
[----:B------:R-:W-:Y:S02]  /*1ff0*/  UMOV UR5, 0x400 ;  /* 0x0000040000057882 */ /* 0x000fe40000000000 */
[----:B------:R-:W-:-:S04]  /*2000*/  SHF.R.U32.HI R12, RZ, 0x2, R12 ;  /* 0x00000002ff0c7819 */ /* 0x000fc8000001160c */
[----:B------:R-:W-:-:S04]  /*2010*/  LOP3.LUT R21, R12, 0x1fe, R21, 0x78, !PT ;  /* 0x000001fe0c157812 */ /* 0x000fc800078e7815 */
[----:B------:R-:W-:Y:S01]  /*2020*/  LOP3.LUT R97, R21, 0x40, RZ, 0x3c, !PT ;  /* 0x0000004015617812 */ /* 0x000fe200078e3cff */
[----:B0-----:R-:W-:Y:S01]  /*2030*/  ULEA UR5, UR6, UR5, 0x18 ;  /* 0x0000000506057291 */ /* 0x001fe2000f8ec0ff */
[----:B------:R-:W-:-:S05]  /*2040*/  VIADD R74, R74, 0xffffffff ;  /* 0xffffffff4a4a7836 */ /* 0x000fca0000000000 */
[----:B------:R-:W-:Y:S01]  /*2050*/  ISETP.NE.U32.AND P0, PT, R74, RZ, PT ;  /* 0x000000ff4a00720c */ /* 0x000fe20003f05070 */
[----:B------:R-:W-:Y:S01]  /*2060*/  UIADD3 UR7, UPT, UPT, UR7, -0x40, URZ ;  /* 0xffffffc007077890 */ /* 0x000fe2000fffe0ff */
[----:B------:R-:W-:-:S04]  /*2070*/  IMAD.WIDE R66, R95, 0x2, R66 ;  /* 0x000000025f427825 */ /* 0x000fc800078e0242 */
[----:B------:R-:W-:Y:S01]  /*2080*/  IMAD.WIDE R64, R95, 0x2, R64 ;  /* 0x000000025f407825 */ /* 0x000fe200078e0240 */
[----:B--2---:R-:W-:Y:S04]  /*2090*/  STS.U16 [R21+UR5+0x2600], R14 ;  /* 0x0026000e15007988 */ /* 0x004fe80008000405 */
[----:B---3--:R-:W-:Y:S04]  /*20a0*/  STS.U16 [R21+UR5+0x2e00], R15 ;  /* 0x002e000f15007988 */ /* 0x008fe80008000405 */
[----:B----4-:R-:W-:Y:S04]  /*20b0*/  STS.U16 [R21+UR5+0x2000], R17 ;  /* 0x0020001115007988 */ /* 0x010fe80008000405 */
[----:B-----5:R-:W-:Y:S04]  /*20c0*/  STS.U16 [R21+UR5+0x2200], R16 ;  /* 0x0022001015007988 */ /* 0x020fe80008000405 */
[----:B------:R-:W-:Y:S04]  /*20d0*/  STS.U16 [R21+UR5+0x2400], R18 ;  /* 0x0024001215007988 */ /* 0x000fe80008000405 */
[----:B------:R-:W-:Y:S04]  /*20e0*/  STS.U16 [R21+UR5+0x2800], R19 ;  /* 0x0028001315007988 */ /* 0x000fe80008000405 */
[----:B------:R-:W-:Y:S04]  /*20f0*/  STS.U16 [R21+UR5+0x2a00], R20 ;  /* 0x002a001415007988 */ /* 0x000fe80008000405 */
[----:B------:R-:W-:Y:S04]  /*2100*/  STS.U16 [R21+UR5+0x2c00], R22 ;  /* 0x002c001615007988 */ /* 0x000fe80008000405 */
[----:B------:R-:W-:Y:S04]  /*2110*/  STS.U16 [R21+UR5], R23 ;  /* 0x0000001715007988 */ /* 0x000fe80008000405 */
[----:B------:R-:W-:Y:S04]  /*2120*/  STS.U16 [R21+UR5+0x400], R25 ;  /* 0x0004001915007988 */ /* 0x000fe80008000405 */
        /* <DEDUP_REMOVED lines=13> */
[----:B------:R-:W-:Y:S01]  /*2200*/  STS.U16 [R97+UR5+0x1e00], R94 ;  /* 0x001e005e61007988 */ /* 0x000fe20008000405 */
[----:B------:R-:W-:Y:S06]  /*2210*/  BAR.SYNC.DEFER_BLOCKING 0x0 ;  /* 0x0000000000007b1d */ /* 0x000fec0000010000 */
[----:B------:R-:W-:Y:S04]  /*2220*/  LDSM.16.MT88.4 R12, [R0+0x2000] ;  /* 0x00200000000c783b */ /* 0x000fe80000004200 */
[----:B------:R-:W0:Y:S04]  /*2230*/  LDSM.16.M88.4 R24, [R68+UR4] ;  /* 0x000000044418783b */ /* 0x000e280008000200 */
[----:B------:R-:W1:Y:S04]  /*2240*/  LDSM.16.M88.4 R16, [R68+UR4+0x1000] ;  /* 0x001000044410783b */ /* 0x000e680008000200 */
[----:B------:R-:W2:Y:S04]  /*2250*/  LDSM.16.MT88.4 R20, [R0+0x2400] ;  /* 0x002400000014783b */ /* 0x000ea80000004200 */
[----:B------:R-:W-:Y:S04]  /*2260*/  LDSM.16.MT88.4 R8, [R0+0x2800] ;  /* 0x002800000008783b */ /* 0x000fe80000004200 */
[----:B------:R-:W3:Y:S01]  /*2270*/  LDSM.16.M88.4 R4, [R76+UR4] ;  /* 0x000000044c04783b */ /* 0x000ee20008000200 */
[C---:B0-----:R-:W-:Y:S08]  /*2280*/  HMMA.16816.F32.BF16 R28, R12.reuse, R24, R28 ;  /* 0x000000180c1c723c */ /* 0x041ff0000004181c */
[----:B-1----:R-:W-:Y:S01]  /*2290*/  HMMA.16816.F32.BF16 R32, R12, R16, R32 ;  /* 0x000000100c20723c */ /* 0x002fe20000041820 */
[----:B------:R-:W0:Y:S11]  /*22a0*/  LDSM.16.M88.4 R12, [R76+UR4+0x1000] ;  /* 0x001000044c0c783b */ /* 0x000e360008000200 */
[C---:B--2---:R-:W-:Y:S01]  /*22b0*/  HMMA.16816.F32.BF16 R28, R20.reuse, R26, R28 ;  /* 0x0000001a141c723c */ /* 0x044fe2000004181c */
[----:B------:R-:W1:Y:S07]  /*22c0*/  LDSM.16.MT88.4 R24, [R0+0x2c00] ;  /* 0x002c00000018783b */ /* 0x000e6e0000004200 */
[----:B------:R-:W-:-:S12]  /*22d0*/  HMMA.16816.F32.BF16 R32, R20, R18, R32 ;  /* 0x000000121420723c */ /* 0x000fd80000041820 */
[C---:B---3--:R-:W-:Y:S08]  /*22e0*/  HMMA.16816.F32.BF16 R28, R8.reuse, R4, R28 ;  /* 0x00000004081c723c */ /* 0x048ff0000004181c */
[----:B0-----:R-:W-:Y:S01]  /*22f0*/  HMMA.16816.F32.BF16 R32, R8, R12, R32 ;  /* 0x0000000c0820723c */ /* 0x001fe20000041820 */
[----:B------:R-:W-:-:S04]  /*2300*/  IMAD.WIDE R62, R95, 0x2, R62 ;  /* 0x000000025f3e7825 */ /* 0x000fc800078e023e */
[----:B------:R-:W-:-:S04]  /*2310*/  IMAD.WIDE R60, R95, 0x2, R60 ;  /* 0x000000025f3c7825 */ /* 0x000fc800078e023c */
[----:B------:R-:W-:-:S03]  /*2320*/  IMAD.WIDE R58, R95, 0x2, R58 ;  /* 0x000000025f3a7825 */ /* 0x000fc600078e023a */
[----:B-1----:R-:W-:Y:S01]  /*2330*/  HMMA.16816.F32.BF16 R28, R24, R6, R28 ;  /* 0x00000006181c723c */ /* 0x002fe2000004181c */
[----:B------:R-:W-:-:S04]  /*2340*/  IMAD.WIDE R56, R95, 0x2, R56 ;  /* 0x000000025f387825 */ /* 0x000fc800078e0238 */
[----:B------:R-:W-:-:S03]  /*2350*/  IMAD.WIDE R54, R95, 0x2, R54 ;  /* 0x000000025f367825 */ /* 0x000fc600078e0236 */
[----:B------:R-:W-:Y:S01]  /*2360*/  HMMA.16816.F32.BF16 R32, R24, R14, R32 ;  /* 0x0000000e1820723c */ /* 0x000fe20000041820 */
[----:B------:R-:W-:-:S04]  /*2370*/  IMAD.WIDE R52, R95, 0x2, R52 ;  /* 0x000000025f347825 */ /* 0x000fc800078e0234 */
        /* <DEDUP_REMOVED lines=8> */
[----:B------:R-:W-:Y:S01]  /*2400*/  IMAD.WIDE R2, R91, 0x2, R2 ;  /* 0x000000025b027825 */ /* 0x000fe200078e0202 */
[----:B------:R-:W-:Y:S06]  /*2410*/  @P0 BRA `(.L_x_1) ;  /* 0xfffffff400780947 */ /* 0x000fec000383ffff */
[----:B------:R-:W-:Y:S02]  /*2420*/  F2FP.BF16.F32.PACK_AB R31, R35, R31 ;  /* 0x0000001f231f723e */ /* 0x000fe400000010ff */
[----:B------:R-:W-:Y:S02]  /*2430*/  F2FP.BF16.F32.PACK_AB R30, R34, R30 ;  /* 0x0000001e221e723e */ /* 0x000fe400000010ff */
[----:B------:R-:W-:Y:S02]  /*2440*/  F2FP.BF16.F32.PACK_AB R29, R33, R29 ;  /* 0x0000001d211d723e */ /* 0x000fe400000010ff */
[----:B------:R-:W-:-:S07]  /*2450*/  F2FP.BF16.F32.PACK_AB R28, R32, R28 ;  /* 0x0000001c201c723e */ /* 0x000fce00000010ff */
.L_x_0:
[----:B------:R-:W0:Y:S01]  /*2460*/  S2R R5, SR_TID.X ;  /* 0x0000000000057919 */ /* 0x000e220000002100 */
[----:B------:R-:W1:Y:S01]  /*2470*/  S2UR UR5, SR_CgaCtaId ;  /* 0x00000000000579c3 */ /* 0x000e620000008800 */
[----:B------:R-:W-:Y:S01]  /*2480*/  LOP3.LUT R71, R71, 0x60, RZ, 0xc0, !PT ;  /* 0x0000006047477812 */ /* 0x000fe200078ec0ff */
[----:B------:R-:W-:-:S06]  /*2490*/  UMOV UR4, 0x400 ;  /* 0x0000040000047882 */ /* 0x000fcc0000000000 */
[----:B------:R-:W-:Y:S01]  /*24a0*/  BAR.SYNC.DEFER_BLOCKING 0x0 ;  /* 0x0000000000007b1d */ /* 0x000fe20000010000 */
[----:B------:R-:W-:-:S05]  /*24b0*/  LOP3.LUT R71, R71, 0x300, R70, 0xf8, !PT ;  /* 0x0000030047477812 */ /* 0x000fca00078ef846 */
[----:B------:R-:W2:Y:S01]  /*24c0*/  LDCU.128 UR12, c[0x0][0x390] ;  /* 0x00007200ff0c77ac */ /* 0x000ea20008000c00 */
[----:B------:R-:W3:Y:S01]  /*24d0*/  LDCU UR6, c[0x0][0x3b8] ;  /* 0x00007700ff0677ac */ /* 0x000ee20008000800 */
[----:B-1----:R-:W-:Y:S01]  /*24e0*/  ULEA UR4, UR5, UR4, 0x18 ;  /* 0x0000000405047291 */ /* 0x002fe2000f8ec0ff */
[----:B------:R-:W1:Y:S01]  /*24f0*/  LDCU UR5, c[0x0][0x3b4] ;  /* 0x00007680ff0577ac */ /* 0x000e620008000800 */
[----:B--2---:R-:W-:Y:S02]  /*2500*/  ISETP.GE.AND P0, PT, R73, UR14, PT ;  /* 0x0000000e49007c0c */ /* 0x004fe4000bf06270 */
[--C-:B0-----:R-:W-:Y:S01]  /*2510*/  SHF.R.S32.HI R0, RZ, 0x7, R5.reuse ;  /* 0x00000007ff007819 */ /* 0x101fe20000011405 */
[----:B------:R-:W-:Y:S01]  /*2520*/  IMAD.SHL.U32 R2, R5, 0x80, RZ ;  /* 0x0000008005027824 */ /* 0x000fe200078e00ff */
[----:B------:R-:W-:Y:S02]  /*2530*/  SHF.R.U32.HI R10, RZ, 0x5, R5 ;  /* 0x00000005ff0a7819 */ /* 0x000fe40000011605 */
[----:B------:R-:W-:-:S02]  /*2540*/  SGXT R0, R0, 0x1 ;  /* 0x000000010000781a */ /* 0x000fc40000000200 */
[----:B------:R-:W-:Y:S02]  /*2550*/  LOP3.LUT R3, R2, 0xc00, RZ, 0xc0, !PT ;  /* 0x00000c0002037812 */ /* 0x000fe400078ec0ff */
[----:B------:R-:W-:Y:S02]  /*2560*/  LOP3.LUT R0, R0, 0x840, RZ, 0xc0, !PT ;  /* 0x0000084000007812 */ /* 0x000fe400078ec0ff */
[----:B------:R-:W-:Y:S01]  /*2570*/  LOP3.LUT R2, R5, 0xc0, RZ, 0xc0, !PT ;  /* 0x000000c005027812 */ /* 0x000fe200078ec0ff */
[----:B------:R-:W-:Y:S01]  /*2580*/  IMAD R3, R72, 0x4, R3 ;  /* 0x0000000448037824 */ /* 0x000fe200078e0203 */
[----:B------:R-:W-:Y:S01]  /*2590*/  LOP3.LUT R0, R0, 0x1c, R5, 0xf8, !PT ;  /* 0x0000001c00007812 */ /* 0x000fe200078ef805 */
[----:B-1----:R-:W-:Y:S01]  /*25a0*/  IMAD R4, R73, UR5, RZ ;  /* 0x0000000549047c24 */ /* 0x002fe2000f8e02ff */
[----:B------:R-:W-:Y:S02]  /*25b0*/  SHF.R.U32.HI R2, RZ, 0x1, R2 ;  /* 0x00000001ff027819 */ /* 0x000fe40000011602 */
[----:B------:R-:W-:-:S02]  /*25c0*/  LOP3.LUT R0, R0, R71, RZ, 0x3c, !PT ;  /* 0x0000004700007212 */ /* 0x000fc400078e3cff */
[----:B------:R-:W-:Y:S02]  /*25d0*/  LOP3.LUT R8, R3, R2, RZ, 0x3c, !PT ;  /* 0x0000000203087212 */ /* 0x000fe400078e3cff */
[----:B------:R-:W-:Y:S01]  /*25e0*/  LOP3.LUT R2, R0, 0x20, RZ, 0x3c, !PT ;  /* 0x0000002000027812 */ /* 0x000fe200078e3cff */
[----:B------:R-:W-:Y:S01]  /*25f0*/  STS [R0+UR4], R28 ;  /* 0x0000001c00007988 */ /* 0x000fe20008000804 */
[----:B------:R-:W-:Y:S02]  /*2600*/  SGXT.U32 R10, R10, 0x3 ;  /* 0x000000030a0a781a */ /* 0x000fe40000000000 */
[----:B------:R-:W-:Y:S01]  /*2610*/  LEA.HI R6, R5, 0x18, RZ, 0x1b ;  /* 0x0000001805067811 */ /* 0x000fe200078fd8ff */
[----:B------:R0:W-:Y:S01]  /*2620*/  STS [R0+UR4+0x80], R29 ;  /* 0x0000801d00007988 */ /* 0x0001e20008000804 */
[----:B------:R-:W-:Y:S02]  /*2630*/  LOP3.LUT R3, R69, R10, RZ, 0xfc, !PT ;  /* 0x0000000a45037212 */ /* 0x000fe400078efcff */
[C---:B------:R-:W-:Y:S01]  /*2640*/  LEA R16, P2, R4.reuse, UR12, 0x1 ;  /* 0x0000000c04107c11 */ /* 0x040fe2000f8408ff */
[----:B------:R-:W-:Y:S01]  /*2650*/  STS [R2+UR4+0x400], R30 ;  /* 0x0004001e02007988 */ /* 0x000fe20008000804 */
[C---:B------:R-:W-:Y:S01]  /*2660*/  ISETP.LT.AND P1, PT, R3.reuse, UR15, !P0 ;  /* 0x0000000f03007c0c */ /* 0x040fe2000c721270 */
[----:B---3--:R-:W-:Y:S01]  /*2670*/  IMAD R3, R3, UR6, RZ ;  /* 0x0000000603037c24 */ /* 0x008fe2000f8e02ff */
[----:B------:R-:W-:Y:S01]  /*2680*/  LEA.HI.X.SX32 R18, R4, UR13, 0x1, P2 ;  /* 0x0000000d04127c11 */ /* 0x000fe200090f0eff */
[----:B------:R1:W-:Y:S01]  /*2690*/  STS [R2+UR4+0x480], R31 ;  /* 0x0004801f02007988 */ /* 0x0003e20008000804 */
[----:B------:R-:W-:Y:S01]  /*26a0*/  IMAD.IADD R7, R69, 0x1, R6 ;  /* 0x0000000145077824 */ /* 0x000fe200078e0206 */
[----:B0-----:R-:W-:Y:S01]  /*26b0*/  LEA.HI R0, R5, 0x38, RZ, 0x1b ;  /* 0x0000003805007811 */ /* 0x001fe200078fd8ff */
[----:B------:R-:W-:Y:S01]  /*26c0*/  BAR.SYNC.DEFER_BLOCKING 0x0 ;  /* 0x0000000000007b1d */ /* 0x000fe20000010000 */
[----:B------:R-:W-:-:S03]  /*26d0*/  LOP3.LUT R13, R69, 0x30, R10, 0xfe, !PT ;  /* 0x00000030450d7812 */ /* 0x000fc600078efe0a */
[C---:B------:R-:W-:Y:S01]  /*26e0*/  IMAD.IADD R0, R69.reuse, 0x1, R0 ;  /* 0x0000000145007824 */ /* 0x040fe200078e0200 */
[C-C-:B------:R-:W-:Y:S02]  /*26f0*/  LOP3.LUT R9, R69.reuse, 0x28, R10.reuse, 0xfe, !PT ;  /* 0x0000002845097812 */ /* 0x140fe400078efe0a */
[--C-:B-1----:R-:W-:Y:S01]  /*2700*/  LOP3.LUT R2, R69, 0x8, R10.reuse, 0xfe, !PT ;  /* 0x0000000845027812 */ /* 0x102fe200078efe0a */
[----:B------:R-:W-:Y:S01]  /*2710*/  IMAD R14, R13, UR6, RZ ;  /* 0x000000060d0e7c24 */ /* 0x000fe2000f8e02ff */
[--C-:B------:R-:W-:Y:S01]  /*2720*/  LOP3.LUT R6, R69, 0x20, R10.reuse, 0xfe, !PT ;  /* 0x0000002045067812 */ /* 0x100fe200078efe0a */
[----:B------:R-:W-:Y:S01]  /*2730*/  IMAD R12, R9, UR6, RZ ;  /* 0x00000006090c7c24 */ /* 0x000fe2000f8e02ff */
[C---:B------:R-:W-:Y:S01]  /*2740*/  ISETP.LT.AND P4, PT, R2.reuse, UR15, !P0 ;  /* 0x0000000f02007c0c */ /* 0x040fe2000c781270 */
[----:B------:R-:W-:Y:S01]  /*2750*/  IMAD R5, R2, UR6, RZ ;  /* 0x0000000602057c24 */ /* 0x000fe2000f8e02ff */
[-C--:B------:R-:W-:Y:S01]  /*2760*/  LEA R2, P2, R3, R16.reuse, 0x1 ;  /* 0x0000001003027211 */ /* 0x080fe200078408ff */
[----:B------:R-:W-:Y:S01]  /*2770*/  IMAD R11, R6, UR6, RZ ;  /* 0x00000006060b7c24 */ /* 0x000fe2000f8e02ff */
[----:B------:R-:W-:Y:S01]  /*2780*/  LOP3.LUT R69, R69, 0x10, R10, 0xfe, !PT ;  /* 0x0000001045457812 */ /* 0x000fe200078efe0a */
[----:B------:R-:W-:Y:S01]  /*2790*/  IMAD R15, R0, UR6, RZ ;  /* 0x00000006000f7c24 */ /* 0x000fe2000f8e02ff */
[----:B------:R-:W-:-:S02]  /*27a0*/  LEA R4, P3, R5, R16, 0x1 ;  /* 0x0000001005047211 */ /* 0x000fc400078608ff */
[-C--:B------:R-:W-:Y:S02]  /*27b0*/  LEA.HI.X.SX32 R3, R3, R18.reuse, 0x1, P2 ;  /* 0x0000001203037211 */ /* 0x080fe400010f0eff */
[----:B------:R-:W-:Y:S02]  /*27c0*/  LEA.HI.X.SX32 R5, R5, R18, 0x1, P3 ;  /* 0x0000001205057211 */ /* 0x000fe400018f0eff */
[C---:B------:R-:W-:Y:S01]  /*27d0*/  ISETP.LT.AND P5, PT, R69.reuse, UR15, !P0 ;  /* 0x0000000f45007c0c */ /* 0x040fe2000c7a1270 */
[----:B------:R-:W-:Y:S01]  /*27e0*/  IMAD R69, R69, UR6, RZ ;  /* 0x0000000645457c24 */ /* 0x000fe2000f8e02ff */
[----:B------:R-:W0:Y:S01]  /*27f0*/  LDS R17, [R8+UR4] ;  /* 0x0000000408117984 */ /* 0x000e220008000800 */
[----:B------:R-:W-:-:S03]  /*2800*/  ISETP.LT.AND P3, PT, R6, UR15, !P0 ;  /* 0x0000000f06007c0c */ /* 0x000fc6000c761270 */
[----:B------:R-:W1:Y:S04]  /*2810*/  LDS R19, [R8+UR4+0x100] ;  /* 0x0001000408137984 */ /* 0x000e680008000800 */
[----:B------:R-:W2:Y:S04]  /*2820*/  LDS R21, [R8+UR4+0x200] ;  /* 0x0002000408157984 */ /* 0x000ea80008000800 */
[----:B------:R3:W4:Y:S02]  /*2830*/  LDS R23, [R8+UR4+0x300] ;  /* 0x0003000408177984 */ /* 0x0007240008000800 */
[----:B---3--:R-:W-:-:S02]  /*2840*/  LEA R8, P6, R12, R16, 0x1 ;  /* 0x000000100c087211 */ /* 0x008fc400078c08ff */
[----:B0-----:R0:W-:Y:S04]  /*2850*/  @P1 STG.E.U16 desc[UR8][R2.64], R17 ;  /* 0x0000001102001986 */ /* 0x0011e8000c101508 */
[----:B-1----:R1:W-:Y:S01]  /*2860*/  @P4 STG.E.U16 desc[UR8][R4.64], R19 ;  /* 0x0000001304004986 */ /* 0x0023e2000c101508 */
[C---:B------:R-:W-:Y:S01]  /*2870*/  ISETP.LT.AND P4, PT, R7.reuse, UR15, !P0 ;  /* 0x0000000f07007c0c */ /* 0x040fe2000c781270 */
[----:B------:R-:W-:-:S05]  /*2880*/  IMAD R7, R7, UR6, RZ ;  /* 0x0000000607077c24 */ /* 0x000fca000f8e02ff */
[-C--:B------:R-:W-:Y:S02]  /*2890*/  LEA R6, P2, R7, R16.reuse, 0x1 ;  /* 0x0000001007067211 */ /* 0x080fe400078408ff */
[----:B0-----:R-:W-:Y:S02]  /*28a0*/  LEA R2, P1, R69, R16, 0x1 ;  /* 0x0000001045027211 */ /* 0x001fe400078208ff */
[----:B------:R-:W-:Y:S02]  /*28b0*/  LEA.HI.X.SX32 R7, R7, R18, 0x1, P2 ;  /* 0x0000001207077211 */ /* 0x000fe400010f0eff */
[----:B-1----:R-:W-:Y:S02]  /*28c0*/  LEA R4, P2, R11, R16, 0x1 ;  /* 0x000000100b047211 */ /* 0x002fe400078408ff */
[----:B------:R-:W-:Y:S02]  /*28d0*/  LEA.HI.X.SX32 R3, R69, R18, 0x1, P1 ;  /* 0x0000001245037211 */ /* 0x000fe400008f0eff */
[----:B------:R-:W-:-:S02]  /*28e0*/  LEA R10, P1, R14, R16, 0x1 ;  /* 0x000000100e0a7211 */ /* 0x000fc400078208ff */
[-C--:B------:R-:W-:Y:S01]  /*28f0*/  LEA.HI.X.SX32 R5, R11, R18.reuse, 0x1, P2 ;  /* 0x000000120b057211 */ /* 0x080fe200010f0eff */
[----:B--2---:R0:W-:Y:S01]  /*2900*/  @P5 STG.E.U16 desc[UR8][R2.64], R21 ;  /* 0x0000001502005986 */ /* 0x0041e2000c101508 */
[----:B------:R-:W-:Y:S02]  /*2910*/  LEA.HI.X.SX32 R11, R14, R18, 0x1, P1 ;  /* 0x000000120e0b7211 */ /* 0x000fe400008f0eff */
[----:B------:R-:W-:Y:S01]  /*2920*/  ISETP.LT.AND P2, PT, R9, UR15, !P0 ;  /* 0x0000000f09007c0c */ /* 0x000fe2000c741270 */
[----:B----4-:R0:W-:Y:S01]  /*2930*/  @P4 STG.E.U16 desc[UR8][R6.64], R23 ;  /* 0x0000001706004986 */ /* 0x0101e2000c101508 */
[----:B------:R-:W-:Y:S02]  /*2940*/  ISETP.LT.AND P1, PT, R0, UR15, !P0 ;  /* 0x0000000f00007c0c */ /* 0x000fe4000c721270 */
[----:B------:R-:W-:Y:S02]  /*2950*/  ISETP.LT.AND P0, PT, R13, UR15, !P0 ;  /* 0x0000000f0d007c0c */ /* 0x000fe4000c701270 */
[----:B------:R-:W-:-:S02]  /*2960*/  PRMT R17, R17, 0x7632, R17 ;  /* 0x0000763211117816 */ /* 0x000fc40000000011 */
[----:B------:R-:W-:Y:S02]  /*2970*/  LEA.HI.X.SX32 R9, R12, R18, 0x1, P6 ;  /* 0x000000120c097211 */ /* 0x000fe400030f0eff */
[----:B------:R-:W-:Y:S01]  /*2980*/  PRMT R19, R19, 0x7632, R19 ;  /* 0x0000763213137816 */ /* 0x000fe20000000013 */
[----:B------:R0:W-:Y:S01]  /*2990*/  @P3 STG.E.U16 desc[UR8][R4.64], R17 ;  /* 0x0000001104003986 */ /* 0x0001e2000c101508 */
[----:B------:R-:W-:Y:S02]  /*29a0*/  PRMT R0, R21, 0x7632, R0 ;  /* 0x0000763215007816 */ /* 0x000fe40000000000 */
[C---:B------:R-:W-:Y:S01]  /*29b0*/  LEA R12, P6, R15.reuse, R16, 0x1 ;  /* 0x000000100f0c7211 */ /* 0x040fe200078c08ff */
[----:B------:R0:W-:Y:S03]  /*29c0*/  @P2 STG.E.U16 desc[UR8][R8.64], R19 ;  /* 0x0000001308002986 */ /* 0x0001e6000c101508 */
[----:B------:R-:W-:Y:S01]  /*29d0*/  LEA.HI.X.SX32 R13, R15, R18, 0x1, P6 ;  /* 0x000000120f0d7211 */ /* 0x000fe200030f0eff */
[----:B------:R0:W-:Y:S01]  /*29e0*/  @P0 STG.E.U16 desc[UR8][R10.64], R0 ;  /* 0x000000000a000986 */ /* 0x0001e2000c101508 */
[----:B------:R-:W-:Y:S07]  /*29f0*/  @!P1 EXIT ;  /* 0x000000000000994d */ /* 0x000fee0003800000 */
[----:B0-----:R-:W-:-:S05]  /*2a00*/  PRMT R6, R23, 0x7632, R6 ;  /* 0x0000763217067816 */ /* 0x001fca0000000006 */
[----:B------:R-:W-:Y:S01]  /*2a10*/  STG.E.U16 desc[UR8][R12.64], R6 ;  /* 0x000000060c007986 */ /* 0x000fe2000c101508 */
[----:B------:R-:W-:Y:S05]  /*2a20*/  EXIT ;  /* 0x000000000000794d */ /* 0x000fea0003800000 */
.L_x_2:
[----:B------:R-:W-:-:S00]  /*2a30*/  BRA `(.L_x_2) ;  /* 0xfffffffc00fc7947 */ /* 0x000fc0000383ffff */
[----:B------:R-:W-:-:S00]  /*2a40*/  NOP ;  /* 0x0000000000007918 */ /* 0x000fc00000000000 */
        /* <DEDUP_REMOVED lines=11> */
.L_x_3:


//--------------------- .nv.shared.matmul_kernel  --------------------------
	.section	.nv.shared.matmul_kernel,"aw",@nobits
	.sectionflags	@""
	.align	16
	.zero		1024


//--------------------- .nv.shared.reserved.0     --------------------------
	.section	.nv.shared.reserved.0,"aw",@nobits
	.weak		__nv_reservedSMEM_offset_0_alias
	.size		__nv_reservedSMEM_offset_0_alias, 0, 64
	.other		__nv_reservedSMEM_offset_0_alias,@"STO_CUDA_RESERVED_SHARED STV_DEFAULT"
__nv_reservedSMEM_offset_0_alias:
	.zero		0
	.zero		64


//--------------------- .nv.constant0.matmul_kernel --------------------------
	.section	.nv.constant0.matmul_kernel,"a",@progbits
	.sectionflags	@""
	.align	4
.nv.constant0.matmul_kernel:
	.zero		976


//--------------------- SYMBOLS --------------------------

	.type		.nv.reservedSmem.offset0,@object
	.size		.nv.reservedSmem.offset0,0x4
	.type		.nv.reservedSmem.cap,@object
	.size		.nv.reservedSmem.cap,0x4
